	.headerflags	@"EF_CUDA_TEXMODE_UNIFIED EF_CUDA_64BIT_ADDRESS EF_CUDA_ACCELERATORS EF_CUDA_SM90 EF_CUDA_VIRTUAL_SM(EF_CUDA_SM90)"
	.elftype	@"ET_EXEC"


//--------------------- .nv.info                  --------------------------
	.section	.nv.info,"",@"SHT_CUDA_INFO"
	.align	4


	//----- nvinfo : EIATTR_REGCOUNT
	.align		4
        /*0000*/ 	.byte	0x04, 0x2f
        /*0002*/ 	.short	(.L_1 - .L_0)
	.align		4
.L_0:
        /*0004*/ 	.word	index@(triton_poi_fused_max_pool2d_with_indices_10)
        /*0008*/ 	.word	0x000000ac


	//----- nvinfo : EIATTR_MIN_STACK_SIZE
	.align		4
.L_1:
        /*000c*/ 	.byte	0x04, 0x12
        /*000e*/ 	.short	(.L_3 - .L_2)
	.align		4
.L_2:
        /*0010*/ 	.word	index@(triton_poi_fused_max_pool2d_with_indices_10)
        /*0014*/ 	.word	0x00000000


	//----- nvinfo : EIATTR_FRAME_SIZE
	.align		4
.L_3:
        /*0018*/ 	.byte	0x04, 0x11
        /*001a*/ 	.short	(.L_5 - .L_4)
	.align		4
.L_4:
        /*001c*/ 	.word	index@(triton_poi_fused_max_pool2d_with_indices_10)
        /*0020*/ 	.word	0x00000000


	//----- nvinfo : EIATTR_MIN_STACK_SIZE
	.align		4
.L_5:
        /*0024*/ 	.byte	0x04, 0x12
        /*0026*/ 	.short	(.L_7 - .L_6)
	.align		4
.L_6:
        /*0028*/ 	.word	index@(triton_poi_fused_max_pool2d_with_indices_10)
        /*002c*/ 	.word	0x00000000
.L_7:


//--------------------- .nv.info.triton_poi_fused_max_pool2d_with_indices_10 --------------------------
	.section	.nv.info.triton_poi_fused_max_pool2d_with_indices_10,"",@"SHT_CUDA_INFO"
	.sectionflags	@""
	.align	4


	//----- nvinfo : EIATTR_CUDA_API_VERSION
	.align		4
        /*0000*/ 	.byte	0x04, 0x37
        /*0002*/ 	.short	(.L_9 - .L_8)
.L_8:
        /*0004*/ 	.word	0x0000007c


	//----- nvinfo : EIATTR_KPARAM_INFO
	.align		4
.L_9:
        /*0008*/ 	.byte	0x04, 0x17
        /*000a*/ 	.short	(.L_11 - .L_10)
.L_10:
        /*000c*/ 	.word	0x00000000
        /*0010*/ 	.short	0x0004
        /*0012*/ 	.short	0x001c
        /*0014*/ 	.byte	0x00, 0xf0, 0x11, 0x00


	//----- nvinfo : EIATTR_KPARAM_INFO
	.align		4
.L_11:
        /*0018*/ 	.byte	0x04, 0x17
        /*001a*/ 	.short	(.L_13 - .L_12)
.L_12:
        /*001c*/ 	.word	0x00000000
        /*0020*/ 	.short	0x0003
        /*0022*/ 	.short	0x0018
        /*0024*/ 	.byte	0x00, 0xf0, 0x11, 0x00


	//----- nvinfo : EIATTR_KPARAM_INFO
	.align		4
.L_13:
        /*0028*/ 	.byte	0x04, 0x17
        /*002a*/ 	.short	(.L_15 - .L_14)
.L_14:
        /*002c*/ 	.word	0x00000000
        /*0030*/ 	.short	0x0002
        /*0032*/ 	.short	0x0010
        /*0034*/ 	.byte	0x00, 0xf4, 0x21, 0x00


	//----- nvinfo : EIATTR_KPARAM_INFO
	.align		4
.L_15:
        /*0038*/ 	.byte	0x04, 0x17
        /*003a*/ 	.short	(.L_17 - .L_16)
.L_16:
        /*003c*/ 	.word	0x00000000
        /*0040*/ 	.short	0x0001
        /*0042*/ 	.short	0x0008
        /*0044*/ 	.byte	0x00, 0xf4, 0x21, 0x00


	//----- nvinfo : EIATTR_KPARAM_INFO
	.align		4
.L_17:
        /*0048*/ 	.byte	0x04, 0x17
        /*004a*/ 	.short	(.L_19 - .L_18)
.L_18:
        /*004c*/ 	.word	0x00000000
        /*0050*/ 	.short	0x0000
        /*0052*/ 	.short	0x0000
        /*0054*/ 	.byte	0x00, 0xf4, 0x21, 0x00


	//----- nvinfo : EIATTR_SPARSE_MMA_MASK
	.align		4
.L_19:
        /*0058*/ 	.byte	0x03, 0x50
        /*005a*/ 	.short	0x0000


	//----- nvinfo : EIATTR_MAXREG_COUNT
	.align		4
        /*005c*/ 	.byte	0x03, 0x1b
        /*005e*/ 	.short	0x00ff


	//----- nvinfo : EIATTR_EXIT_INSTR_OFFSETS
	.align		4
        /*0060*/ 	.byte	0x04, 0x1c
        /*0062*/ 	.short	(.L_21 - .L_20)


	//   ....[0]....
.L_20:
        /*0064*/ 	.word	0x00005490


	//   ....[1]....
        /*0068*/ 	.word	0x000054b0


	//----- nvinfo : EIATTR_REQNTID
	.align		4
.L_21:
        /*006c*/ 	.byte	0x04, 0x10
        /*006e*/ 	.short	(.L_23 - .L_22)
.L_22:
        /*0070*/ 	.word	0x00000100
        /*0074*/ 	.word	0x00000001
        /*0078*/ 	.word	0x00000001


	//----- nvinfo : EIATTR_CBANK_PARAM_SIZE
	.align		4
.L_23:
        /*007c*/ 	.byte	0x03, 0x19
        /*007e*/ 	.short	0x0020


	//----- nvinfo : EIATTR_PARAM_CBANK
	.align		4
        /*0080*/ 	.byte	0x04, 0x0a
        /*0082*/ 	.short	(.L_25 - .L_24)
	.align		4
.L_24:
        /*0084*/ 	.word	index@(.nv.constant0.triton_poi_fused_max_pool2d_with_indices_10)
        /*0088*/ 	.short	0x0210
        /*008a*/ 	.short	0x0020


	//----- nvinfo : EIATTR_SW_WAR
	.align		4
.L_25:
        /*008c*/ 	.byte	0x04, 0x36
        /*008e*/ 	.short	(.L_27 - .L_26)
.L_26:
        /*0090*/ 	.word	0x00000008
.L_27:


//--------------------- .nv.callgraph             --------------------------
	.section	.nv.callgraph,"",@"SHT_CUDA_CALLGRAPH"
	.align	4
	.sectionentsize	8
	.align		4
        /*0000*/ 	.word	0x00000000
	.align		4
        /*0004*/ 	.word	0xffffffff
	.align		4
        /*0008*/ 	.word	0x00000000
	.align		4
        /*000c*/ 	.word	0xfffffffe
	.align		4
        /*0010*/ 	.word	0x00000000
	.align		4
        /*0014*/ 	.word	0xfffffffd
	.align		4
        /*0018*/ 	.word	0x00000000
	.align		4
        /*001c*/ 	.word	0xfffffffc


//--------------------- .text.triton_poi_fused_max_pool2d_with_indices_10 --------------------------
	.section	.text.triton_poi_fused_max_pool2d_with_indices_10,"ax",@progbits
	.sectionflags	@"SHF_BARRIERS=1"
	.align	128
        .global         triton_poi_fused_max_pool2d_with_indices_10
        .type           triton_poi_fused_max_pool2d_with_indices_10,@function
        .size           triton_poi_fused_max_pool2d_with_indices_10,(.L_x_1 - triton_poi_fused_max_pool2d_with_indices_10)
        .other          triton_poi_fused_max_pool2d_with_indices_10,@"STO_CUDA_ENTRY STV_DEFAULT"
triton_poi_fused_max_pool2d_with_indices_10:
.text.triton_poi_fused_max_pool2d_with_indices_10:
[----:B------:R-:W0:Y:S01]  /*0000*/  LDC R1, c[0x0][0x28] ;  /* 0x00000a00ff017b82 */ /* 0x000e220000000800 */
[----:B------:R-:W1:Y:S01]  /*0010*/  S2R R10, SR_TID.X ;  /* 0x00000000000a7919 */ /* 0x000e620000002100 */
[----:B------:R-:W-:Y:S01]  /*0020*/  IMAD.MOV.U32 R2, RZ, RZ, RZ ;  /* 0x000000ffff027224 */ /* 0x000fe200078e00ff */
[----:B------:R-:W-:Y:S02]  /*0030*/  CS2R R20, SRZ ;  /* 0x0000000000147805 */ /* 0x000fe4000001ff00 */
[----:B------:R-:W-:Y:S01]  /*0040*/  CS2R R22, SRZ ;  /* 0x0000000000167805 */ /* 0x000fe2000001ff00 */
[----:B------:R-:W2:Y:S01]  /*0050*/  S2R R0, SR_CTAID.Y ;  /* 0x0000000000007919 */ /* 0x000ea20000002600 */
[----:B------:R-:W-:Y:S02]  /*0060*/  CS2R R32, SRZ ;  /* 0x0000000000207805 */ /* 0x000fe4000001ff00 */
[----:B------:R-:W-:Y:S01]  /*0070*/  CS2R R34, SRZ ;  /* 0x0000000000227805 */ /* 0x000fe2000001ff00 */
[----:B------:R-:W-:Y:S01]  /*0080*/  ULDC.64 UR6, c[0x0][0x208] ;  /* 0x0000820000067ab9 */ /* 0x000fe20000000a00 */
[----:B------:R-:W3:Y:S01]  /*0090*/  S2R R11, SR_CTAID.X ;  /* 0x00000000000b7919 */ /* 0x000ee20000002500 */
[----:B-1----:R-:W-:Y:S01]  /*00a0*/  SHF.R.U32.HI R3, RZ, 0x2, R10 ;  /* 0x00000002ff037819 */ /* 0x002fe2000001160a */
[----:B--2---:R-:W-:-:S03]  /*00b0*/  IMAD.SHL.U32 R0, R0, 0x40, RZ ;  /* 0x0000004000007824 */ /* 0x004fc600078e00ff */
[----:B------:R-:W-:Y:S01]  /*00c0*/  SGXT.U32 R3, R3, 0x6 ;  /* 0x000000060303781a */ /* 0x000fe20000000000 */
[----:B---3--:R-:W-:-:S03]  /*00d0*/  IMAD.SHL.U32 R11, R11, 0x40, RZ ;  /* 0x000000400b0b7824 */ /* 0x008fc600078e00ff */
[----:B------:R-:W-:-:S05]  /*00e0*/  LOP3.LUT R3, R0, R3, RZ, 0xfc, !PT ;  /* 0x0000000300037212 */ /* 0x000fca00078efcff */
[----:B------:R-:W-:-:S04]  /*00f0*/  IMAD.HI R4, R3, -0x6db6db6d, R2 ;  /* 0x9249249303047827 */ /* 0x000fc800078e0202 */
[----:B------:R-:W-:Y:S01]  /*0100*/  IMAD.HI R6, R3, 0x5397829d, RZ ;  /* 0x5397829d03067827 */ /* 0x000fe200078e02ff */
[----:B------:R-:W-:-:S04]  /*0110*/  SHF.R.U32.HI R5, RZ, 0x1f, R4 ;  /* 0x0000001fff057819 */ /* 0x000fc80000011604 */
[----:B------:R-:W-:Y:S01]  /*0120*/  LEA.HI.SX32 R5, R4, R5, 0x1d ;  /* 0x0000000504057211 */ /* 0x000fe200078feaff */
[----:B------:R-:W-:Y:S01]  /*0130*/  IMAD.MOV.U32 R4, RZ, RZ, RZ ;  /* 0x000000ffff047224 */ /* 0x000fe200078e00ff */
[----:B------:R-:W-:-:S03]  /*0140*/  SHF.R.U32.HI R9, RZ, 0x1f, R6 ;  /* 0x0000001fff097819 */ /* 0x000fc60000011606 */
[C---:B------:R-:W-:Y:S01]  /*0150*/  IMAD.HI R4, R5.reuse, -0x6db6db6d, R4 ;  /* 0x9249249305047827 */ /* 0x040fe200078e0204 */
[----:B------:R-:W-:Y:S02]  /*0160*/  LEA.HI.SX32 R17, R6, R9, 0x1a ;  /* 0x0000000906117211 */ /* 0x000fe400078fd2ff */
[----:B------:R-:W1:Y:S01]  /*0170*/  LDC.64 R8, c[0x0][0x210] ;  /* 0x00008400ff087b82 */ /* 0x000e620000000a00 */
[----:B------:R-:W-:Y:S01]  /*0180*/  IMAD R2, R5, -0xe, R3 ;  /* 0xfffffff205027824 */ /* 0x000fe200078e0203 */
[----:B------:R-:W-:-:S04]  /*0190*/  SHF.R.U32.HI R7, RZ, 0x1f, R4 ;  /* 0x0000001fff077819 */ /* 0x000fc80000011604 */
[----:B------:R-:W-:Y:S01]  /*01a0*/  LEA.HI R7, R4, R7, RZ, 0x1d ;  /* 0x0000000704077211 */ /* 0x000fe200078fe8ff */
[----:B------:R-:W-:Y:S02]  /*01b0*/  IMAD.SHL.U32 R4, R2, 0x80, RZ ;  /* 0x0000008002047824 */ /* 0x000fe400078e00ff */
[----:B------:R-:W-:Y:S02]  /*01c0*/  IMAD.SHL.U32 R2, R10, 0x10, RZ ;  /* 0x000000100a027824 */ /* 0x000fe400078e00ff */
[----:B------:R-:W-:Y:S02]  /*01d0*/  IMAD R17, R17, 0xd240, R4 ;  /* 0x0000d24011117824 */ /* 0x000fe400078e0204 */
[----:B------:R-:W-:Y:S01]  /*01e0*/  IMAD R16, R7, -0xe, R5 ;  /* 0xfffffff207107824 */ /* 0x000fe200078e0205 */
[----:B------:R-:W-:Y:S01]  /*01f0*/  LOP3.LUT R2, R11, 0x30, R2, 0xf8, !PT ;  /* 0x000000300b027812 */ /* 0x000fe200078ef802 */
[----:B------:R-:W-:-:S03]  /*0200*/  VIADD R31, R17, 0x40 ;  /* 0x00000040111f7836 */ /* 0x000fc60000000000 */
[C---:B------:R-:W-:Y:S01]  /*0210*/  ISETP.GE.AND P0, PT, R2.reuse, 0x40, PT ;  /* 0x000000400200780c */ /* 0x040fe20003f06270 */
[C---:B------:R-:W-:Y:S02]  /*0220*/  IMAD.IADD R5, R2.reuse, 0x1, R17 ;  /* 0x0000000102057824 */ /* 0x040fe400078e0211 */
[----:B------:R-:W-:Y:S01]  /*0230*/  IMAD.IADD R7, R2, 0x1, R31 ;  /* 0x0000000102077824 */ /* 0x000fe200078e021f */
[----:B------:R-:W-:Y:S01]  /*0240*/  ISETP.LT.AND P0, PT, R3, 0x310, !P0 ;  /* 0x000003100300780c */ /* 0x000fe20004701270 */
[C---:B------:R-:W-:Y:S02]  /*0250*/  IMAD R5, R16.reuse, 0xe80, R5 ;  /* 0x00000e8010057824 */ /* 0x040fe400078e0205 */
[----:B------:R-:W-:Y:S02]  /*0260*/  IMAD R7, R16, 0xe80, R7 ;  /* 0x00000e8010077824 */ /* 0x000fe400078e0207 */
[----:B-1----:R-:W-:-:S04]  /*0270*/  IMAD.WIDE R4, R5, 0x4, R8 ;  /* 0x0000000405047825 */ /* 0x002fc800078e0208 */
[----:B------:R-:W-:-:S04]  /*0280*/  IMAD.WIDE R6, R7, 0x4, R8 ;  /* 0x0000000407067825 */ /* 0x000fc800078e0208 */
[----:B------:R1:W2:Y:S01]  /*0290*/  @P0 LDG.E.EL.128 R20, desc[UR6][R4.64] ;  /* 0x0000000604140981 */ /* 0x0002a2000c2e1d00 */
[----:B------:R-:W-:-:S03]  /*02a0*/  VIADD R39, R17, 0x80 ;  /* 0x0000008011277836 */ /* 0x000fc60000000000 */
[----:B------:R-:W2:Y:S01]  /*02b0*/  @P0 LDG.E.EL.128 R32, desc[UR6][R6.64] ;  /* 0x0000000606200981 */ /* 0x000ea2000c2e1d00 */
[----:B------:R-:W-:Y:S01]  /*02c0*/  IMAD.IADD R13, R2, 0x1, R39 ;  /* 0x00000001020d7824 */ /* 0x000fe200078e0227 */
[----:B------:R-:W-:Y:S02]  /*02d0*/  CS2R R24, SRZ ;  /* 0x0000000000187805 */ /* 0x000fe4000001ff00 */
[----:B------:R-:W-:Y:S01]  /*02e0*/  CS2R R26, SRZ ;  /* 0x00000000001a7805 */ /* 0x000fe2000001ff00 */
[----:B------:R-:W-:-:S04]  /*02f0*/  IMAD R13, R16, 0xe80, R13 ;  /* 0x00000e80100d7824 */ /* 0x000fc800078e020d */
[----:B------:R-:W-:-:S05]  /*0300*/  IMAD.WIDE R12, R13, 0x4, R8 ;  /* 0x000000040d0c7825 */ /* 0x000fca00078e0208 */
[----:B------:R3:W4:Y:S01]  /*0310*/  @P0 LDG.E.EL.128 R24, desc[UR6][R12.64] ;  /* 0x000000060c180981 */ /* 0x000722000c2e1d00 */
[----:B------:R-:W-:Y:S01]  /*0320*/  VIADD R41, R17, 0x740 ;  /* 0x0000074011297836 */ /* 0x000fe20000000000 */
[----:B------:R-:W-:-:S03]  /*0330*/  CS2R R14, SRZ ;  /* 0x00000000000e7805 */ /* 0x000fc6000001ff00 */
[----:B-1----:R-:W-:-:S04]  /*0340*/  IMAD.IADD R5, R2, 0x1, R41 ;  /* 0x0000000102057824 */ /* 0x002fc800078e0229 */
[----:B------:R-:W-:Y:S01]  /*0350*/  IMAD R5, R16, 0xe80, R5 ;  /* 0x00000e8010057824 */ /* 0x000fe200078e0205 */
[----:B---3--:R-:W-:-:S03]  /*0360*/  CS2R R12, SRZ ;  /* 0x00000000000c7805 */ /* 0x008fc6000001ff00 */
[----:B------:R-:W-:-:S05]  /*0370*/  IMAD.WIDE R4, R5, 0x4, R8 ;  /* 0x0000000405047825 */ /* 0x000fca00078e0208 */
[----:B------:R1:W3:Y:S01]  /*0380*/  @P0 LDG.E.EL.128 R12, desc[UR6][R4.64] ;  /* 0x00000006040c0981 */ /* 0x0002e2000c2e1d00 */
[----:B------:R-:W-:-:S04]  /*0390*/  VIADD R37, R17, 0x780 ;  /* 0x0000078011257836 */ /* 0x000fc80000000000 */
[----:B-1----:R-:W-:-:S04]  /*03a0*/  IMAD.IADD R5, R2, 0x1, R37 ;  /* 0x0000000102057824 */ /* 0x002fc800078e0225 */
[----:B------:R-:W-:-:S04]  /*03b0*/  IMAD R5, R16, 0xe80, R5 ;  /* 0x00000e8010057824 */ /* 0x000fc800078e0205 */
[----:B------:R-:W-:Y:S01]  /*03c0*/  IMAD.WIDE R4, R5, 0x4, R8 ;  /* 0x0000000405047825 */ /* 0x000fe200078e0208 */
[----:B--2---:R-:W-:Y:S02]  /*03d0*/  FSETP.GT.AND P6, PT, R35, R23, PT ;  /* 0x000000172300720b */ /* 0x004fe40003fc4000 */
[----:B------:R-:W-:Y:S02]  /*03e0*/  FSETP.GT.AND P5, PT, R33, R21, PT ;  /* 0x000000152100720b */ /* 0x000fe40003fa4000 */
[----:B------:R-:W-:Y:S02]  /*03f0*/  FSETP.NAN.AND P1, PT, R35, R35, PT ;  /* 0x000000232300720b */ /* 0x000fe40003f28000 */
[----:B------:R-:W-:Y:S02]  /*0400*/  FSETP.GT.AND P3, PT, R32, R20, PT ;  /* 0x000000142000720b */ /* 0x000fe40003f64000 */
[----:B------:R-:W-:Y:S02]  /*0410*/  FSETP.GT.AND P4, PT, R34, R22, PT ;  /* 0x000000162200720b */ /* 0x000fe40003f84000 */
[----:B------:R-:W-:-:S02]  /*0420*/  FSETP.NAN.AND P2, PT, R32, R32, PT ;  /* 0x000000202000720b */ /* 0x000fc40003f48000 */
[----:B------:R-:W-:Y:S02]  /*0430*/  P2R R47, PR, RZ, 0x8 ;  /* 0x00000008ff2f7803 */ /* 0x000fe40000000000 */
[----:B------:R-:W-:Y:S02]  /*0440*/  @!P6 SEL R35, R35, R23, P1 ;  /* 0x000000172323e207 */ /* 0x000fe40000800000 */
[----:B------:R-:W-:Y:S01]  /*0450*/  FSETP.NAN.AND P1, PT, R33, R33, PT ;  /* 0x000000212100720b */ /* 0x000fe20003f28000 */
[----:B------:R-:W-:Y:S01]  /*0460*/  VIADD R19, R17, 0xec0 ;  /* 0x00000ec011137836 */ /* 0x000fe20000000000 */
[----:B------:R-:W-:Y:S02]  /*0470*/  CS2R R6, SRZ ;  /* 0x0000000000067805 */ /* 0x000fe4000001ff00 */
[----:B------:R-:W-:Y:S02]  /*0480*/  @!P3 SEL R32, R32, R20, P2 ;  /* 0x000000142020b207 */ /* 0x000fe40001000000 */
[----:B------:R-:W-:-:S02]  /*0490*/  @!P5 SEL R33, R33, R21, P1 ;  /* 0x000000152121d207 */ /* 0x000fc40000800000 */
[C---:B------:R-:W-:Y:S02]  /*04a0*/  FSETP.NAN.AND P1, PT, R34.reuse, R34, PT ;  /* 0x000000222200720b */ /* 0x040fe40003f28000 */
[----:B------:R-:W-:Y:S02]  /*04b0*/  CS2R R20, SRZ ;  /* 0x0000000000147805 */ /* 0x000fe4000001ff00 */
[-C--:B----4-:R-:W-:Y:S02]  /*04c0*/  FSETP.GEU.AND P3, PT, R35, R27.reuse, PT ;  /* 0x0000001b2300720b */ /* 0x090fe40003f6e000 */
[----:B------:R-:W-:Y:S02]  /*04d0*/  @!P4 SEL R34, R34, R22, P1 ;  /* 0x000000162222c207 */ /* 0x000fe40000800000 */
[----:B------:R-:W-:Y:S02]  /*04e0*/  CS2R R22, SRZ ;  /* 0x0000000000167805 */ /* 0x000fe4000001ff00 */
[----:B------:R-:W-:-:S02]  /*04f0*/  FSETP.NAN.AND P1, PT, R27, R27, PT ;  /* 0x0000001b1b00720b */ /* 0x000fc40003f28000 */
[-C--:B------:R-:W-:Y:S02]  /*0500*/  FSETP.GEU.AND P2, PT, R34, R26.reuse, PT ;  /* 0x0000001a2200720b */ /* 0x080fe40003f4e000 */
[C---:B------:R-:W-:Y:S01]  /*0510*/  LOP3.LUT R18, R2.reuse, 0x4, RZ, 0xfc, !PT ;  /* 0x0000000402127812 */ /* 0x040fe200078efcff */
[----:B------:R1:W2:Y:S01]  /*0520*/  @P0 LDG.E.EL.128 R20, desc[UR6][R4.64] ;  /* 0x0000000604140981 */ /* 0x0002a2000c2e1d00 */
[----:B------:R-:W-:Y:S02]  /*0530*/  P2R R57, PR, RZ, 0x4 ;  /* 0x00000004ff397803 */ /* 0x000fe40000000000 */
[----:B------:R-:W-:Y:S02]  /*0540*/  LOP3.LUT R36, R2, 0x8, RZ, 0xfc, !PT ;  /* 0x0000000802247812 */ /* 0x000fe400078efcff */
[----:B------:R-:W-:Y:S02]  /*0550*/  @P3 SEL R27, R27, R35, P1 ;  /* 0x000000231b1b3207 */ /* 0x000fe40000800000 */
[----:B------:R-:W-:-:S02]  /*0560*/  FSETP.NAN.AND P1, PT, R26, R26, PT ;  /* 0x0000001a1a00720b */ /* 0x000fc40003f28000 */
[----:B------:R-:W-:Y:S02]  /*0570*/  LOP3.LUT R38, R2, 0xc, RZ, 0xfc, !PT ;  /* 0x0000000c02267812 */ /* 0x000fe400078efcff */
[----:B------:R-:W-:Y:S02]  /*0580*/  @P2 SEL R26, R26, R34, P1 ;  /* 0x000000221a1a2207 */ /* 0x000fe40000800000 */
[-C--:B------:R-:W-:Y:S02]  /*0590*/  FSETP.GEU.AND P2, PT, R33, R25.reuse, PT ;  /* 0x000000192100720b */ /* 0x080fe40003f4e000 */
[----:B------:R-:W-:Y:S02]  /*05a0*/  FSETP.NAN.AND P1, PT, R25, R25, PT ;  /* 0x000000191900720b */ /* 0x000fe40003f28000 */
[----:B------:R-:W-:Y:S02]  /*05b0*/  P2R R56, PR, RZ, 0x4 ;  /* 0x00000004ff387803 */ /* 0x000fe40000000000 */
[----:B------:R-:W-:-:S02]  /*05c0*/  P2R R55, PR, RZ, 0x8 ;  /* 0x00000008ff377803 */ /* 0x000fc40000000000 */
[----:B------:R-:W-:Y:S02]  /*05d0*/  P2R R50, PR, RZ, 0x10 ;  /* 0x00000010ff327803 */ /* 0x000fe40000000000 */
[----:B------:R-:W-:Y:S02]  /*05e0*/  P2R R46, PR, RZ, 0x20 ;  /* 0x00000020ff2e7803 */ /* 0x000fe40000000000 */
[----:B------:R-:W-:Y:S02]  /*05f0*/  P2R R48, PR, RZ, 0x40 ;  /* 0x00000040ff307803 */ /* 0x000fe40000000000 */
[----:B------:R-:W-:Y:S02]  /*0600*/  @P2 SEL R25, R25, R33, P1 ;  /* 0x0000002119192207 */ /* 0x000fe40000800000 */
[-C--:B------:R-:W-:Y:S02]  /*0610*/  FSETP.GEU.AND P2, PT, R32, R24.reuse, PT ;  /* 0x000000182000720b */ /* 0x080fe40003f4e000 */
[----:B------:R-:W-:-:S02]  /*0620*/  FSETP.NAN.AND P1, PT, R24, R24, PT ;  /* 0x000000181800720b */ /* 0x000fc40003f28000 */
[----:B------:R-:W-:-:S09]  /*0630*/  P2R R54, PR, RZ, 0x4 ;  /* 0x00000004ff367803 */ /* 0x000fd20000000000 */
[----:B------:R-:W-:-:S04]  /*0640*/  @P2 SEL R24, R24, R32, P1 ;  /* 0x0000002018182207 */ /* 0x000fc80000800000 */
[-C--:B---3--:R-:W-:Y:S02]  /*0650*/  FSETP.GEU.AND P2, PT, R24, R12.reuse, PT ;  /* 0x0000000c1800720b */ /* 0x088fe40003f4e000 */
[----:B------:R-:W-:Y:S02]  /*0660*/  FSETP.NAN.AND P1, PT, R12, R12, PT ;  /* 0x0000000c0c00720b */ /* 0x000fe40003f28000 */
[----:B------:R-:W-:-:S09]  /*0670*/  P2R R52, PR, RZ, 0x4 ;  /* 0x00000004ff347803 */ /* 0x000fd20000000000 */
[----:B------:R-:W-:Y:S02]  /*0680*/  @P2 SEL R12, R12, R24, P1 ;  /* 0x000000180c0c2207 */ /* 0x000fe40000800000 */
[-C--:B------:R-:W-:Y:S02]  /*0690*/  FSETP.GEU.AND P2, PT, R25, R13.reuse, PT ;  /* 0x0000000d1900720b */ /* 0x080fe40003f4e000 */
        /* <DEDUP_REMOVED lines=10> */
[----:B------:R-:W-:Y:S01]  /*0740*/  @P2 SEL R15, R15, R27, P1 ;  /* 0x0000001b0f0f2207 */ /* 0x000fe20000800000 */
[----:B------:R-:W-:-:S04]  /*0750*/  VIADD R35, R17, 0x7c0 ;  /* 0x000007c011237836 */ /* 0x000fc80000000000 */
[----:B-1----:R-:W-:-:S04]  /*0760*/  IMAD.IADD R5, R2, 0x1, R35 ;  /* 0x0000000102057824 */ /* 0x002fc800078e0223 */
[----:B------:R-:W-:-:S04]  /*0770*/  IMAD R5, R16, 0xe80, R5 ;  /* 0x00000e8010057824 */ /* 0x000fc800078e0205 */
[----:B------:R-:W-:Y:S01]  /*0780*/  IMAD.WIDE R4, R5, 0x4, R8 ;  /* 0x0000000405047825 */ /* 0x000fe200078e0208 */
[-C--:B--2---:R-:W-:Y:S02]  /*0790*/  FSETP.GEU.AND P2, PT, R15, R23.reuse, PT ;  /* 0x000000170f00720b */ /* 0x084fe40003f4e000 */
        /* <DEDUP_REMOVED lines=13> */
[----:B------:R-:W-:-:S09]  /*0870*/  CS2R R14, SRZ ;  /* 0x00000000000e7805 */ /* 0x000fd2000001ff00 */
[----:B------:R-:W-:Y:S02]  /*0880*/  @P2 SEL R20, R20, R12, P1 ;  /* 0x0000000c14142207 */ /* 0x000fe40000800000 */
[----:B------:R-:W-:-:S06]  /*0890*/  CS2R R12, SRZ ;  /* 0x00000000000c7805 */ /* 0x000fcc000001ff00 */
[----:B------:R1:W2:Y:S01]  /*08a0*/  @P0 LDG.E.EL.128 R12, desc[UR6][R4.64] ;  /* 0x00000006040c0981 */ /* 0x0002a2000c2e1d00 */
[----:B------:R-:W-:Y:S01]  /*08b0*/  P2R R58, PR, RZ, 0x4 ;  /* 0x00000004ff3a7803 */ /* 0x000fe20000000000 */
        /* <DEDUP_REMOVED lines=23> */
[----:B-1----:R-:W-:Y:S01]  /*0a30*/  IMAD.IADD R5, R2, 0x1, R19 ;  /* 0x0000000102057824 */ /* 0x002fe200078e0213 */
        /* <DEDUP_REMOVED lines=12> */
[-C--:B------:R-:W-:Y:S01]  /*0b00*/  FSETP.GEU.AND P2, PT, R12, R20.reuse, PT ;  /* 0x000000140c00720b */ /* 0x080fe20003f4e000 */
[----:B------:R-:W-:Y:S01]  /*0b10*/  IMAD R13, R16, 0xe80, R5 ;  /* 0x00000e80100d7824 */ /* 0x000fe200078e0205 */
[----:B------:R-:W-:Y:S02]  /*0b20*/  FSETP.NAN.AND P1, PT, R20, R20, PT ;  /* 0x000000141400720b */ /* 0x000fe40003f28000 */
[----:B------:R-:W-:-:S09]  /*0b30*/  CS2R R4, SRZ ;  /* 0x0000000000047805 */ /* 0x000fd2000001ff00 */
[----:B------:R-:W-:Y:S01]  /*0b40*/  @P2 SEL R20, R20, R12, P1 ;  /* 0x0000000c14142207 */ /* 0x000fe20000800000 */
[----:B------:R-:W-:-:S05]  /*0b50*/  IMAD.WIDE R12, R13, 0x4, R8 ;  /* 0x000000040d0c7825 */ /* 0x000fca00078e0208 */
[----:B------:R1:W2:Y:S01]  /*0b60*/  @P0 LDG.E.EL.128 R4, desc[UR6][R12.64] ;  /* 0x000000060c040981 */ /* 0x0002a2000c2e1d00 */
[----:B------:R-:W-:Y:S01]  /*0b70*/  P2R R67, PR, RZ, 0x4 ;  /* 0x00000004ff437803 */ /* 0x000fe20000000000 */
[----:B------:R-:W-:Y:S01]  /*0b80*/  IMAD.IADD R15, R18, 0x1, R17 ;  /* 0x00000001120f7824 */ /* 0x000fe200078e0211 */
[----:B------:R-:W-:Y:S02]  /*0b90*/  CS2R R24, SRZ ;  /* 0x0000000000187805 */ /* 0x000fe4000001ff00 */
[----:B------:R-:W-:Y:S02]  /*0ba0*/  CS2R R26, SRZ ;  /* 0x00000000001a7805 */ /* 0x000fe4000001ff00 */
[----:B-1----:R-:W-:Y:S02]  /*0bb0*/  CS2R R12, SRZ ;  /* 0x00000000000c7805 */ /* 0x002fe4000001ff00 */
[-C--:B--2---:R-:W-:Y:S02]  /*0bc0*/  FSETP.GEU.AND P2, PT, R20, R4.reuse, PT ;  /* 0x000000041400720b */ /* 0x084fe40003f4e000 */
[----:B------:R-:W-:-:S02]  /*0bd0*/  FSETP.NAN.AND P1, PT, R4, R4, PT ;  /* 0x000000040400720b */ /* 0x000fc40003f28000 */
        /* <DEDUP_REMOVED lines=11> */
[----:B------:R-:W-:Y:S01]  /*0c90*/  FSETP.NAN.AND P1, PT, R7, R7, PT ;  /* 0x000000070700720b */ /* 0x000fe20003f28000 */
[----:B------:R-:W-:Y:S01]  /*0ca0*/  IMAD R21, R16, 0xe80, R15 ;  /* 0x00000e8010157824 */ /* 0x000fe200078e020f */
[----:B------:R-:W-:-:S09]  /*0cb0*/  CS2R R14, SRZ ;  /* 0x00000000000e7805 */ /* 0x000fd2000001ff00 */
[----:B------:R-:W-:Y:S01]  /*0cc0*/  @P2 SEL R7, R7, R23, P1 ;  /* 0x0000001707072207 */ /* 0x000fe20000800000 */
[----:B------:R-:W-:-:S04]  /*0cd0*/  IMAD.IADD R23, R18, 0x1, R31 ;  /* 0x0000000112177824 */ /* 0x000fc800078e021f */
[----:B------:R-:W-:Y:S02]  /*0ce0*/  IMAD R23, R16, 0xe80, R23 ;  /* 0x00000e8010177824 */ /* 0x000fe400078e0217 */
[----:B------:R-:W-:-:S04]  /*0cf0*/  IMAD.WIDE R20, R21, 0x4, R8 ;  /* 0x0000000415147825 */ /* 0x000fc800078e0208 */
[----:B------:R-:W-:Y:S01]  /*0d00*/  IMAD.WIDE R22, R23, 0x4, R8 ;  /* 0x0000000417167825 */ /* 0x000fe200078e0208 */
[----:B------:R1:W2:Y:S04]  /*0d10*/  @P0 LDG.E.EL.128 R24, desc[UR6][R20.64] ;  /* 0x0000000614180981 */ /* 0x0002a8000c2e1d00 */
[----:B------:R3:W2:Y:S01]  /*0d20*/  @P0 LDG.E.EL.128 R12, desc[UR6][R22.64] ;  /* 0x00000006160c0981 */ /* 0x0006a2000c2e1d00 */
[----:B------:R-:W-:Y:S01]  /*0d30*/  P2R R70, PR, RZ, 0x4 ;  /* 0x00000004ff467803 */ /* 0x000fe20000000000 */
[----:B-1----:R-:W-:Y:S01]  /*0d40*/  IMAD.IADD R21, R18, 0x1, R39 ;  /* 0x0000000112157824 */ /* 0x002fe200078e0227 */
[----:B---3--:R-:W-:Y:S02]  /*0d50*/  CS2R R22, SRZ ;  /* 0x0000000000167805 */ /* 0x008fe4000001ff00 */
[----:B--2---:R-:W-:-:S02]  /*0d60*/  FSETP.GT.AND P2, PT, R12, R24, PT ;  /* 0x000000180c00720b */ /* 0x004fc40003f44000 */
[----:B------:R-:W-:Y:S02]  /*0d70*/  FSETP.NAN.AND P1, PT, R12, R12, PT ;  /* 0x0000000c0c00720b */ /* 0x000fe40003f28000 */
[----:B------:R-:W-:-:S09]  /*0d80*/  P2R R74, PR, RZ, 0x4 ;  /* 0x00000004ff4a7803 */ /* 0x000fd20000000000 */
[----:B------:R-:W-:Y:S02]  /*0d90*/  @!P2 SEL R12, R12, R24, P1 ;  /* 0x000000180c0ca207 */ /* 0x000fe40000800000 */
[C---:B------:R-:W-:Y:S02]  /*0da0*/  FSETP.GT.AND P2, PT, R13.reuse, R25, PT ;  /* 0x000000190d00720b */ /* 0x040fe40003f44000 */
[----:B------:R-:W-:-:S11]  /*0db0*/  FSETP.NAN.AND P1, PT, R13, R13, PT ;  /* 0x0000000d0d00720b */ /* 0x000fd60003f28000 */
[----:B------:R-:W-:Y:S01]  /*0dc0*/  @!P2 SEL R13, R13, R25, P1 ;  /* 0x000000190d0da207 */ /* 0x000fe20000800000 */
[----:B------:R-:W-:Y:S01]  /*0dd0*/  IMAD R25, R16, 0xe80, R21 ;  /* 0x00000e8010197824 */ /* 0x000fe200078e0215 */
[----:B------:R-:W-:-:S03]  /*0de0*/  CS2R R20, SRZ ;  /* 0x0000000000147805 */ /* 0x000fc6000001ff00 */
[----:B------:R-:W-:-:S05]  /*0df0*/  IMAD.WIDE R24, R25, 0x4, R8 ;  /* 0x0000000419187825 */ /* 0x000fca00078e0208 */
[----:B------:R-:W2:Y:S01]  /*0e00*/  @P0 LDG.E.EL.128 R20, desc[UR6][R24.64] ;  /* 0x0000000618140981 */ /* 0x000ea2000c2e1d00 */
[----:B------:R-:W-:Y:S02]  /*0e10*/  P2R R75, PR, RZ, 0x4 ;  /* 0x00000004ff4b7803 */ /* 0x000fe40000000000 */
[C---:B------:R-:W-:Y:S02]  /*0e20*/  FSETP.GT.AND P2, PT, R14.reuse, R26, PT ;  /* 0x0000001a0e00720b */ /* 0x040fe40003f44000 */
[----:B------:R-:W-:Y:S02]  /*0e30*/  FSETP.NAN.AND P1, PT, R14, R14, PT ;  /* 0x0000000e0e00720b */ /* 0x000fe40003f28000 */
[----:B------:R-:W-:-:S09]  /*0e40*/  P2R R76, PR, RZ, 0x4 ;  /* 0x00000004ff4c7803 */ /* 0x000fd20000000000 */
[----:B------:R-:W-:Y:S02]  /*0e50*/  @!P2 SEL R14, R14, R26, P1 ;  /* 0x0000001a0e0ea207 */ /* 0x000fe40000800000 */
[C---:B------:R-:W-:Y:S02]  /*0e60*/  FSETP.GT.AND P2, PT, R15.reuse, R27, PT ;  /* 0x0000001b0f00720b */ /* 0x040fe40003f44000 */
[----:B------:R-:W-:Y:S02]  /*0e70*/  FSETP.NAN.AND P1, PT, R15, R15, PT ;  /* 0x0000000f0f00720b */ /* 0x000fe40003f28000 */
[----:B------:R-:W-:-:S09]  /*0e80*/  P2R R77, PR, RZ, 0x4 ;  /* 0x00000004ff4d7803 */ /* 0x000fd20000000000 */
[----:B------:R-:W-:-:S04]  /*0e90*/  @!P2 SEL R15, R15, R27, P1 ;  /* 0x0000001b0f0fa207 */ /* 0x000fc80000800000 */
        /* <DEDUP_REMOVED lines=13> */
[----:B------:R-:W-:Y:S01]  /*0f70*/  IMAD.IADD R13, R18, 0x1, R41 ;  /* 0x00000001120d7824 */ /* 0x000fe200078e0229 */
[----:B------:R-:W-:-:S03]  /*0f80*/  FSETP.NAN.AND P1, PT, R20, R20, PT ;  /* 0x000000141400720b */ /* 0x000fc60003f28000 */
[----:B------:R-:W-:Y:S01]  /*0f90*/  IMAD R25, R16, 0xe80, R13 ;  /* 0x00000e8010197824 */ /* 0x000fe200078e020d */
[----:B------:R-:W-:-:S03]  /*0fa0*/  CS2R R14, SRZ ;  /* 0x00000000000e7805 */ /* 0x000fc6000001ff00 */
[----:B------:R-:W-:-:S04]  /*0fb0*/  IMAD.WIDE R24, R25, 0x4, R8 ;  /* 0x0000000419187825 */ /* 0x000fc800078e0208 */
[----:B------:R-:W-:Y:S02]  /*0fc0*/  @P2 SEL R20, R20, R12, P1 ;  /* 0x0000000c14142207 */ /* 0x000fe40000800000 */
[----:B------:R-:W-:-:S06]  /*0fd0*/  CS2R R12, SRZ ;  /* 0x00000000000c7805 */ /* 0x000fcc000001ff00 */
[----:B------:R-:W2:Y:S01]  /*0fe0*/  @P0 LDG.E.EL.128 R12, desc[UR6][R24.64] ;  /* 0x00000006180c0981 */ /* 0x000ea2000c2e1d00 */
[----:B------:R-:W-:Y:S02]  /*0ff0*/  P2R R79, PR, RZ, 0x4 ;  /* 0x00000004ff4f7803 */ /* 0x000fe40000000000 */
        /* <DEDUP_REMOVED lines=10> */
[----:B------:R-:W-:Y:S01]  /*10a0*/  P2R R84, PR, RZ, 0x4 ;  /* 0x00000004ff547803 */ /* 0x000fe20000000000 */
[----:B------:R-:W-:-:S08]  /*10b0*/  IMAD.IADD R21, R18, 0x1, R37 ;  /* 0x0000000112157824 */ /* 0x000fd000078e0225 */
[----:B------:R-:W-:Y:S02]  /*10c0*/  @P2 SEL R14, R14, R22, P1 ;  /* 0x000000160e0e2207 */ /* 0x000fe40000800000 */
[-C--:B------:R-:W-:Y:S02]  /*10d0*/  FSETP.GEU.AND P2, PT, R23, R15.reuse, PT ;  /* 0x0000000f1700720b */ /* 0x080fe40003f4e000 */
[----:B------:R-:W-:Y:S01]  /*10e0*/  FSETP.NAN.AND P1, PT, R15, R15, PT ;  /* 0x0000000f0f00720b */ /* 0x000fe20003f28000 */
[----:B------:R-:W-:Y:S01]  /*10f0*/  IMAD R25, R16, 0xe80, R21 ;  /* 0x00000e8010197824 */ /* 0x000fe200078e0215 */
[----:B------:R-:W-:-:S03]  /*1100*/  CS2R R20, SRZ ;  /* 0x0000000000147805 */ /* 0x000fc6000001ff00 */
[----:B------:R-:W-:-:S06]  /*1110*/  IMAD.WIDE R24, R25, 0x4, R8 ;  /* 0x0000000419187825 */ /* 0x000fcc00078e0208 */
        /* <DEDUP_REMOVED lines=68> */
[----:B------:R1:W2:Y:S01]  /*1560*/  @P0 LDG.E.EL.128 R12, desc[UR6][R24.64] ;  /* 0x00000006180c0981 */ /* 0x0002a2000c2e1d00 */
[----:B------:R-:W-:Y:S01]  /*1570*/  P2R R97, PR, RZ, 0x4 ;  /* 0x00000004ff617803 */ /* 0x000fe20000000000 */
[----:B------:R-:W-:Y:S01]  /*1580*/  IMAD.IADD R43, R36, 0x1, R31 ;  /* 0x00000001242b7824 */ /* 0x000fe200078e021f */
[----:B------:R-:W-:-:S03]  /*1590*/  CS2R R26, SRZ ;  /* 0x00000000001a7805 */ /* 0x000fc6000001ff00 */
[----:B------:R-:W-:Y:S01]  /*15a0*/  IMAD R43, R16, 0xe80, R43 ;  /* 0x00000e80102b7824 */ /* 0x000fe200078e022b */
[----:B-1----:R-:W-:-:S03]  /*15b0*/  CS2R R24, SRZ ;  /* 0x0000000000187805 */ /* 0x002fc6000001ff00 */
        /* <DEDUP_REMOVED lines=16> */
[----:B------:R-:W-:Y:S01]  /*16c0*/  @P2 SEL R15, R15, R23, P1 ;  /* 0x000000170f0f2207 */ /* 0x000fe20000800000 */
[----:B------:R-:W-:-:S04]  /*16d0*/  IMAD.IADD R23, R36, 0x1, R17 ;  /* 0x0000000124177824 */ /* 0x000fc800078e0211 */
[----:B------:R-:W-:Y:S01]  /*16e0*/  IMAD R29, R16, 0xe80, R23 ;  /* 0x00000e80101d7824 */ /* 0x000fe200078e0217 */
[----:B------:R-:W-:-:S03]  /*16f0*/  CS2R R22, SRZ ;  /* 0x0000000000167805 */ /* 0x000fc6000001ff00 */
[----:B------:R-:W-:-:S03]  /*1700*/  IMAD.WIDE R28, R29, 0x4, R8 ;  /* 0x000000041d1c7825 */ /* 0x000fc600078e0208 */
[----:B------:R-:W2:Y:S04]  /*1710*/  @P0 LDG.E.EL.128 R20, desc[UR6][R42.64] ;  /* 0x000000062a140981 */ /* 0x000ea8000c2e1d00 */
[----:B------:R-:W2:Y:S01]  /*1720*/  @P0 LDG.E.EL.128 R24, desc[UR6][R28.64] ;  /* 0x000000061c180981 */ /* 0x000ea2000c2e1d00 */
[----:B------:R-:W-:Y:S02]  /*1730*/  P2R R101, PR, RZ, 0x4 ;  /* 0x00000004ff657803 */ /* 0x000fe40000000000 */
[C---:B--2---:R-:W-:Y:S02]  /*1740*/  FSETP.GT.AND P2, PT, R20.reuse, R24, PT ;  /* 0x000000181400720b */ /* 0x044fe40003f44000 */
[----:B------:R-:W-:Y:S02]  /*1750*/  FSETP.NAN.AND P1, PT, R20, R20, PT ;  /* 0x000000141400720b */ /* 0x000fe40003f28000 */
[----:B------:R-:W-:-:S09]  /*1760*/  P2R R113, PR, RZ, 0x4 ;  /* 0x00000004ff717803 */ /* 0x000fd20000000000 */
[----:B------:R-:W-:Y:S02]  /*1770*/  @!P2 SEL R20, R20, R24, P1 ;  /* 0x000000181414a207 */ /* 0x000fe40000800000 */
[C---:B------:R-:W-:Y:S02]  /*1780*/  FSETP.GT.AND P2, PT, R21.reuse, R25, PT ;  /* 0x000000191500720b */ /* 0x040fe40003f44000 */
[----:B------:R-:W-:Y:S02]  /*1790*/  FSETP.NAN.AND P1, PT, R21, R21, PT ;  /* 0x000000151500720b */ /* 0x000fe40003f28000 */
[----:B------:R-:W-:-:S09]  /*17a0*/  P2R R114, PR, RZ, 0x4 ;  /* 0x00000004ff727803 */ /* 0x000fd20000000000 */
[----:B------:R-:W-:Y:S02]  /*17b0*/  @!P2 SEL R21, R21, R25, P1 ;  /* 0x000000191515a207 */ /* 0x000fe40000800000 */
[C---:B------:R-:W-:Y:S02]  /*17c0*/  FSETP.GT.AND P2, PT, R22.reuse, R26, PT ;  /* 0x0000001a1600720b */ /* 0x040fe40003f44000 */
[----:B------:R-:W-:Y:S02]  /*17d0*/  FSETP.NAN.AND P1, PT, R22, R22, PT ;  /* 0x000000161600720b */ /* 0x000fe40003f28000 */
[----:B------:R-:W-:Y:S01]  /*17e0*/  P2R R121, PR, RZ, 0x4 ;  /* 0x00000004ff797803 */ /* 0x000fe20000000000 */
[----:B------:R-:W-:-:S08]  /*17f0*/  IMAD.IADD R25, R36, 0x1, R39 ;  /* 0x0000000124197824 */ /* 0x000fd000078e0227 */
[----:B------:R-:W-:Y:S02]  /*1800*/  @!P2 SEL R22, R22, R26, P1 ;  /* 0x0000001a1616a207 */ /* 0x000fe40000800000 */
[C---:B------:R-:W-:Y:S02]  /*1810*/  FSETP.GT.AND P2, PT, R23.reuse, R27, PT ;  /* 0x0000001b1700720b */ /* 0x040fe40003f44000 */
[----:B------:R-:W-:Y:S01]  /*1820*/  FSETP.NAN.AND P1, PT, R23, R23, PT ;  /* 0x000000171700720b */ /* 0x000fe20003f28000 */
[----:B------:R-:W-:Y:S01]  /*1830*/  IMAD R29, R16, 0xe80, R25 ;  /* 0x00000e80101d7824 */ /* 0x000fe200078e0219 */
[----:B------:R-:W-:-:S03]  /*1840*/  CS2R R24, SRZ ;  /* 0x0000000000187805 */ /* 0x000fc6000001ff00 */
[----:B------:R-:W-:-:S06]  /*1850*/  IMAD.WIDE R28, R29, 0x4, R8 ;  /* 0x000000041d1c7825 */ /* 0x000fcc00078e0208 */
[----:B------:R-:W-:Y:S02]  /*1860*/  @!P2 SEL R23, R23, R27, P1 ;  /* 0x0000001b1717a207 */ /* 0x000fe40000800000 */
        /* <DEDUP_REMOVED lines=139> */
[----:B------:R1:W2:Y:S01]  /*2120*/  @P0 LDG.E.EL.128 R28, desc[UR6][R42.64] ;  /* 0x000000062a1c0981 */ /* 0x0002a2000c2e1d00 */
[----:B------:R-:W-:Y:S01]  /*2130*/  P2R R128, PR, RZ, 0x4 ;  /* 0x00000004ff807803 */ /* 0x000fe20000000000 */
[----:B------:R-:W-:-:S04]  /*2140*/  IMAD.IADD R39, R38, 0x1, R39 ;  /* 0x0000000126277824 */ /* 0x000fc800078e0227 */
[----:B------:R-:W-:-:S04]  /*2150*/  IMAD R39, R16, 0xe80, R39 ;  /* 0x00000e8010277824 */ /* 0x000fc800078e0227 */
[----:B-1----:R-:W-:Y:S01]  /*2160*/  IMAD.WIDE R42, R39, 0x4, R8 ;  /* 0x00000004272a7825 */ /* 0x002fe200078e0208 */
        /* <DEDUP_REMOVED lines=14> */
[----:B------:R-:W-:-:S09]  /*2250*/  CS2R R28, SRZ ;  /* 0x00000000001c7805 */ /* 0x000fd2000001ff00 */
[----:B------:R-:W-:Y:S02]  /*2260*/  @!P2 SEL R27, R27, R31, P1 ;  /* 0x0000001f1b1ba207 */ /* 0x000fe40000800000 */
[----:B------:R-:W-:-:S06]  /*2270*/  CS2R R30, SRZ ;  /* 0x00000000001e7805 */ /* 0x000fcc000001ff00 */
[----:B------:R-:W2:Y:S01]  /*2280*/  @P0 LDG.E.EL.128 R28, desc[UR6][R42.64] ;  /* 0x000000062a1c0981 */ /* 0x000ea2000c2e1d00 */
[----:B------:R-:W-:Y:S01]  /*2290*/  P2R R165, PR, RZ, 0x4 ;  /* 0x00000004ffa57803 */ /* 0x000fe20000000000 */
[----:B------:R-:W-:-:S04]  /*22a0*/  IMAD.IADD R41, R38, 0x1, R41 ;  /* 0x0000000126297824 */ /* 0x000fc800078e0229 */
        /* <DEDUP_REMOVED lines=21> */
[----:B------:R-:W-:-:S04]  /*2400*/  IMAD.IADD R37, R38, 0x1, R37 ;  /* 0x0000000126257824 */ /* 0x000fc800078e0225 */
[----:B------:R-:W-:-:S04]  /*2410*/  IMAD R37, R16, 0xe80, R37 ;  /* 0x00000e8010257824 */ /* 0x000fc800078e0225 */
[----:B-1----:R-:W-:Y:S01]  /*2420*/  IMAD.WIDE R40, R37, 0x4, R8 ;  /* 0x0000000425287825 */ /* 0x002fe200078e0208 */
        /* <DEDUP_REMOVED lines=41> */
[----:B------:R-:W-:Y:S01]  /*26c0*/  IMAD.IADD R33, R38, 0x1, R33 ;  /* 0x0000000126217824 */ /* 0x000fe200078e0221 */
[----:B-1----:R-:W-:Y:S02]  /*26d0*/  CS2R R34, SRZ ;  /* 0x0000000000227805 */ /* 0x002fe4000001ff00 */
[-C--:B--2---:R-:W-:Y:S02]  /*26e0*/  FSETP.GEU.AND P2, PT, R28, R24.reuse, PT ;  /* 0x000000181c00720b */ /* 0x084fe40003f4e000 */
[----:B------:R-:W-:Y:S02]  /*26f0*/  FSETP.NAN.AND P1, PT, R24, R24, PT ;  /* 0x000000181800720b */ /* 0x000fe40003f28000 */
[----:B------:R-:W-:-:S09]  /*2700*/  P2R R143, PR, RZ, 0x4 ;  /* 0x00000004ff8f7803 */ /* 0x000fd20000000000 */
[----:B------:R-:W-:Y:S02]  /*2710*/  @P2 SEL R24, R24, R28, P1 ;  /* 0x0000001c18182207 */ /* 0x000fe40000800000 */
[-C--:B------:R-:W-:Y:S02]  /*2720*/  FSETP.GEU.AND P2, PT, R29, R25.reuse, PT ;  /* 0x000000191d00720b */ /* 0x080fe40003f4e000 */
[----:B------:R-:W-:-:S11]  /*2730*/  FSETP.NAN.AND P1, PT, R25, R25, PT ;  /* 0x000000191900720b */ /* 0x000fd60003f28000 */
[----:B------:R-:W-:Y:S01]  /*2740*/  @P2 SEL R25, R25, R29, P1 ;  /* 0x0000001d19192207 */ /* 0x000fe20000800000 */
[----:B------:R-:W-:Y:S01]  /*2750*/  IMAD R29, R16, 0xe80, R33 ;  /* 0x00000e80101d7824 */ /* 0x000fe200078e0221 */
[----:B------:R-:W-:-:S03]  /*2760*/  CS2R R32, SRZ ;  /* 0x0000000000207805 */ /* 0x000fc6000001ff00 */
[----:B------:R-:W-:-:S05]  /*2770*/  IMAD.WIDE R28, R29, 0x4, R8 ;  /* 0x000000041d1c7825 */ /* 0x000fca00078e0208 */
[----:B------:R1:W2:Y:S01]  /*2780*/  @P0 LDG.E.EL.128 R32, desc[UR6][R28.64] ;  /* 0x000000061c200981 */ /* 0x0002a2000c2e1d00 */
[----:B------:R-:W-:Y:S02]  /*2790*/  P2R R144, PR, RZ, 0x4 ;  /* 0x00000004ff907803 */ /* 0x000fe40000000000 */
        /* <DEDUP_REMOVED lines=8> */
[----:B------:R-:W-:Y:S01]  /*2820*/  IMAD.IADD R19, R38, 0x1, R19 ;  /* 0x0000000126137824 */ /* 0x000fe200078e0213 */
[----:B-1----:R-:W-:-:S03]  /*2830*/  CS2R R28, SRZ ;  /* 0x00000000001c7805 */ /* 0x002fc6000001ff00 */
[----:B------:R-:W-:Y:S01]  /*2840*/  IMAD R19, R16, 0xe80, R19 ;  /* 0x00000e8010137824 */ /* 0x000fe200078e0213 */
[----:B------:R-:W-:Y:S02]  /*2850*/  CS2R R30, SRZ ;  /* 0x00000000001e7805 */ /* 0x000fe4000001ff00 */
        /* <DEDUP_REMOVED lines=13> */
[----:B------:R-:W-:-:S11]  /*2930*/  FSETP.NAN.AND P1, PT, R32, R32, PT ;  /* 0x000000202000720b */ /* 0x000fd60003f28000 */
[----:B------:R-:W-:Y:S01]  /*2940*/  @P2 SEL R32, R32, R24, P1 ;  /* 0x0000001820202207 */ /* 0x000fe20000800000 */
[----:B------:R-:W-:-:S05]  /*2950*/  IMAD.WIDE R24, R19, 0x4, R8 ;  /* 0x0000000413187825 */ /* 0x000fca00078e0208 */
[----:B------:R1:W2:Y:S01]  /*2960*/  @P0 LDG.E.EL.128 R28, desc[UR6][R24.64] ;  /* 0x00000006181c0981 */ /* 0x0002a2000c2e1d00 */
[----:B------:R-:W-:Y:S01]  /*2970*/  P2R R45, PR, RZ, 0x4 ;  /* 0x00000004ff2d7803 */ /* 0x000fe20000000000 */
[----:B------:R-:W-:-:S04]  /*2980*/  VIADD R17, R17, 0xf00 ;  /* 0x00000f0011117836 */ /* 0x000fc80000000000 */
[----:B------:R-:W-:Y:S01]  /*2990*/  IMAD.IADD R19, R2, 0x1, R17 ;  /* 0x0000000102137824 */ /* 0x000fe200078e0211 */
[----:B------:R-:W-:-:S03]  /*29a0*/  CS2R R26, SRZ ;  /* 0x00000000001a7805 */ /* 0x000fc6000001ff00 */
[----:B------:R-:W-:Y:S01]  /*29b0*/  IMAD R19, R16, 0xe80, R19 ;  /* 0x00000e8010137824 */ /* 0x000fe200078e0213 */
[----:B-1----:R-:W-:Y:S02]  /*29c0*/  CS2R R24, SRZ ;  /* 0x0000000000187805 */ /* 0x002fe4000001ff00 */
[-C--:B--2---:R-:W-:Y:S02]  /*29d0*/  FSETP.GEU.AND P2, PT, R32, R28.reuse, PT ;  /* 0x0000001c2000720b */ /* 0x084fe40003f4e000 */
[----:B------:R-:W-:-:S11]  /*29e0*/  FSETP.NAN.AND P1, PT, R28, R28, PT ;  /* 0x0000001c1c00720b */ /* 0x000fd60003f28000 */
[----:B------:R-:W-:Y:S02]  /*29f0*/  @P2 SEL R28, R28, R32, P1 ;  /* 0x000000201c1c2207 */ /* 0x000fe40000800000 */
[-C--:B------:R-:W-:Y:S02]  /*2a00*/  FSETP.GEU.AND P1, PT, R33, R29.reuse, PT ;  /* 0x0000001d2100720b */ /* 0x080fe40003f2e000 */
[----:B------:R-:W-:-:S11]  /*2a10*/  FSETP.NAN.AND P3, PT, R29, R29, PT ;  /* 0x0000001d1d00720b */ /* 0x000fd60003f68000 */
[----:B------:R-:W-:Y:S01]  /*2a20*/  @P1 SEL R29, R29, R33, P3 ;  /* 0x000000211d1d1207 */ /* 0x000fe20001800000 */
[----:B------:R-:W-:-:S05]  /*2a30*/  IMAD.WIDE R32, R19, 0x4, R8 ;  /* 0x0000000413207825 */ /* 0x000fca00078e0208 */
[----:B------:R-:W2:Y:S01]  /*2a40*/  @P0 LDG.E.EL.128 R24, desc[UR6][R32.64] ;  /* 0x0000000620180981 */ /* 0x000ea2000c2e1d00 */
[-C--:B------:R-:W-:Y:S02]  /*2a50*/  FSETP.GEU.AND P4, PT, R34, R30.reuse, PT ;  /* 0x0000001e2200720b */ /* 0x080fe40003f8e000 */
[----:B------:R-:W-:Y:S02]  /*2a60*/  P2R R41, PR, RZ, 0x2 ;  /* 0x00000002ff297803 */ /* 0x000fe40000000000 */
[----:B------:R-:W-:Y:S02]  /*2a70*/  FSETP.GEU.AND P1, PT, R35, R31, PT ;  /* 0x0000001f2300720b */ /* 0x000fe40003f2e000 */
[----:B------:R-:W-:Y:S02]  /*2a80*/  FSETP.NAN.AND P3, PT, R30, R30, PT ;  /* 0x0000001e1e00720b */ /* 0x000fe40003f68000 */
[----:B------:R-:W-:-:S05]  /*2a90*/  P2R R133, PR, RZ, 0x2 ;  /* 0x00000002ff857803 */ /* 0x000fca0000000000 */
[----:B------:R-:W-:Y:S02]  /*2aa0*/  @P4 SEL R30, R30, R34, P3 ;  /* 0x000000221e1e4207 */ /* 0x000fe40001800000 */
[----:B------:R-:W-:-:S04]  /*2ab0*/  FSETP.NAN.AND P3, PT, R31, R31, PT ;  /* 0x0000001f1f00720b */ /* 0x000fc80003f68000 */
[----:B------:R-:W-:Y:S02]  /*2ac0*/  @P1 SEL R31, R31, R35, P3 ;  /* 0x000000231f1f1207 */ /* 0x000fe40001800000 */
        /* <DEDUP_REMOVED lines=42> */
[----:B------:R1:W2:Y:S01]  /*2d70*/  @P0 LDG.E.EL.128 R12, desc[UR6][R18.64] ;  /* 0x00000006120c0981 */ /* 0x0002a2000c2e1d00 */
[----:B------:R-:W-:-:S04]  /*2d80*/  IMAD.IADD R17, R38, 0x1, R17 ;  /* 0x0000000126117824 */ /* 0x000fc800078e0211 */
[----:B------:R-:W-:-:S04]  /*2d90*/  IMAD R17, R16, 0xe80, R17 ;  /* 0x00000e8010117824 */ /* 0x000fc800078e0211 */
[----:B------:R-:W-:Y:S01]  /*2da0*/  IMAD.WIDE R8, R17, 0x4, R8 ;  /* 0x0000000411087825 */ /* 0x000fe200078e0208 */
[----:B------:R-:W-:Y:S02]  /*2db0*/  CS2R R16, SRZ ;  /* 0x0000000000107805 */ /* 0x000fe4000001ff00 */
[----:B-1----:R-:W-:-:S06]  /*2dc0*/  CS2R R18, SRZ ;  /* 0x0000000000127805 */ /* 0x002fcc000001ff00 */
[----:B------:R-:W3:Y:S01]  /*2dd0*/  @P0 LDG.E.EL.128 R16, desc[UR6][R8.64] ;  /* 0x0000000608100981 */ /* 0x000ee2000c2e1d00 */
[----:B------:R-:W-:Y:S02]  /*2de0*/  P2R R153, PR, RZ, 0x2 ;  /* 0x00000002ff997803 */ /* 0x000fe40000000000 */
        /* <DEDUP_REMOVED lines=17> */
[----:B------:R-:W-:-:S04]  /*2f00*/  ISETP.NE.AND P1, PT, R129, RZ, PT ;  /* 0x000000ff8100720c */ /* 0x000fc80003f25270 */
[----:B------:R-:W-:Y:S02]  /*2f10*/  P2R R164, PR, RZ, 0x2 ;  /* 0x00000002ffa47803 */ /* 0x000fe40000000000 */
        /* <DEDUP_REMOVED lines=22> */
[----:B------:R-:W-:Y:S02]  /*3080*/  ISETP.NE.AND P1, PT, R114, RZ, PT ;  /* 0x000000ff7200720c */ /* 0x000fe40003f25270 */
[----:B---3--:R-:W-:Y:S02]  /*3090*/  FSETP.GEU.AND P3, PT, R28, R16, PT ;  /* 0x000000101c00720b */ /* 0x008fe40003f6e000 */
[----:B------:R-:W-:Y:S02]  /*30a0*/  P2R R55, PR, RZ, 0x2 ;  /* 0x00000002ff377803 */ /* 0x000fe40000000000 */
[----:B------:R-:W-:-:S04]  /*30b0*/  ISETP.NE.AND P1, PT, R121, RZ, PT ;  /* 0x000000ff7900720c */ /* 0x000fc80003f25270 */
[----:B------:R-:W-:Y:S02]  /*30c0*/  P2R R37, PR, RZ, 0x2 ;  /* 0x00000002ff257803 */ /* 0x000fe40000000000 */
[----:B------:R-:W-:Y:S02]  /*30d0*/  ISETP.NE.AND P1, PT, R126, RZ, PT ;  /* 0x000000ff7e00720c */ /* 0x000fe40003f25270 */
[----:B------:R-:W-:Y:S02]  /*30e0*/  FSETP.NAN.AND P4, PT, R16, R16, PT ;  /* 0x000000101000720b */ /* 0x000fe40003f88000 */
[----:B------:R-:W-:Y:S02]  /*30f0*/  P2R R36, PR, RZ, 0x2 ;  /* 0x00000002ff247803 */ /* 0x000fe40000000000 */
[----:B------:R-:W-:Y:S02]  /*3100*/  ISETP.NE.AND P1, PT, R74, RZ, PT ;  /* 0x000000ff4a00720c */ /* 0x000fe40003f25270 */
[----:B------:R-:W-:-:S02]  /*3110*/  @P3 SEL R16, R16, R28, P4 ;  /* 0x0000001c10103207 */ /* 0x000fc40002000000 */
[----:B------:R-:W-:Y:S02]  /*3120*/  FSETP.GEU.AND P4, PT, R29, R17, PT ;  /* 0x000000111d00720b */ /* 0x000fe40003f8e000 */
        /* <DEDUP_REMOVED lines=8> */
[-C--:B------:R-:W-:Y:S02]  /*31b0*/  FSETP.GEU.AND P5, PT, R30, R18.reuse, PT ;  /* 0x000000121e00720b */ /* 0x080fe40003fae000 */
[----:B------:R-:W-:Y:S02]  /*31c0*/  P2R R32, PR, RZ, 0x2 ;  /* 0x00000002ff207803 */ /* 0x000fe40000000000 */
[----:B------:R-:W-:Y:S02]  /*31d0*/  ISETP.NE.AND P1, PT, R47, RZ, PT ;  /* 0x000000ff2f00720c */ /* 0x000fe40003f25270 */
[----:B------:R-:W-:Y:S02]  /*31e0*/  FSETP.NAN.AND P6, PT, R18, R18, PT ;  /* 0x000000121200720b */ /* 0x000fe40003fc8000 */
[----:B------:R-:W-:Y:S02]  /*31f0*/  P2R R23, PR, RZ, 0x2 ;  /* 0x00000002ff177803 */ /* 0x000fe40000000000 */
[----:B------:R-:W-:-:S03]  /*3200*/  ISETP.NE.AND P1, PT, R46, RZ, PT ;  /* 0x000000ff2e00720c */ /* 0x000fc60003f25270 */
[----:B------:R-:W-:Y:S02]  /*3210*/  @P5 SEL R18, R18, R30, P6 ;  /* 0x0000001e12125207 */ /* 0x000fe40003000000 */
[----:B------:R-:W-:Y:S02]  /*3220*/  P2R R22, PR, RZ, 0x2 ;  /* 0x00000002ff167803 */ /* 0x000fe40000000000 */
[----:B------:R-:W-:Y:S02]  /*3230*/  ISETP.NE.AND P1, PT, R50, RZ, PT ;  /* 0x000000ff3200720c */ /* 0x000fe40003f25270 */
[----:B------:R-:W-:Y:S02]  /*3240*/  FSETP.GEU.AND P6, PT, R31, R19, PT ;  /* 0x000000131f00720b */ /* 0x000fe40003fce000 */
[----:B------:R-:W-:Y:S02]  /*3250*/  P2R R21, PR, RZ, 0x2 ;  /* 0x00000002ff157803 */ /* 0x000fe40000000000 */
[----:B------:R-:W-:-:S04]  /*3260*/  ISETP.NE.AND P1, PT, R48, RZ, PT ;  /* 0x000000ff3000720c */ /* 0x000fc80003f25270 */
[----:B------:R-:W-:Y:S02]  /*3270*/  P2R R20, PR, RZ, 0x2 ;  /* 0x00000002ff147803 */ /* 0x000fe40000000000 */
[----:B------:R-:W-:-:S04]  /*3280*/  FSETP.NAN.AND P1, PT, R19, R19, PT ;  /* 0x000000131300720b */ /* 0x000fc80003f28000 */
[----:B------:R-:W-:Y:S02]  /*3290*/  @P6 SEL R19, R19, R31, P1 ;  /* 0x0000001f13136207 */ /* 0x000fe40000800000 */
[----:B------:R-:W-:-:S04]  /*32a0*/  ISETP.NE.AND P1, PT, R20, RZ, PT ;  /* 0x000000ff1400720c */ /* 0x000fc80003f25270 */
[----:B------:R-:W-:Y:S02]  /*32b0*/  SEL R8, RZ, 0x1, !P1 ;  /* 0x00000001ff087807 */ /* 0x000fe40004800000 */
        /* <DEDUP_REMOVED lines=10> */
[----:B------:R-:W-:Y:S02]  /*3360*/  ISETP.NE.AND P1, PT, R34, RZ, PT ;  /* 0x000000ff2200720c */ /* 0x000fe40003f25270 */
[----:B------:R-:W-:Y:S02]  /*3370*/  P2R R54, PR, RZ, 0x40 ;  /* 0x00000040ff367803 */ /* 0x000fe40000000000 */
[----:B------:R-:W-:Y:S02]  /*3380*/  SEL R28, RZ, 0x1, !P1 ;  /* 0x00000001ff1c7807 */ /* 0x000fe40004800000 */
[----:B------:R-:W-:Y:S02]  /*3390*/  ISETP.NE.AND P1, PT, R35, RZ, PT ;  /* 0x000000ff2300720c */ /* 0x000fe40003f25270 */
[----:B------:R-:W-:-:S02]  /*33a0*/  ISETP.NE.AND P6, PT, R78, RZ, PT ;  /* 0x000000ff4e00720c */ /* 0x000fc40003fc5270 */
[----:B------:R-:W-:Y:S02]  /*33b0*/  SEL R29, RZ, 0x1, !P1 ;  /* 0x00000001ff1d7807 */ /* 0x000fe40004800000 */
[----:B------:R-:W-:Y:S02]  /*33c0*/  ISETP.NE.AND P1, PT, R36, RZ, PT ;  /* 0x000000ff2400720c */ /* 0x000fe40003f25270 */
[----:B------:R-:W-:Y:S02]  /*33d0*/  SEL R28, R28, 0x2, P6 ;  /* 0x000000021c1c7807 */ /* 0x000fe40003000000 */
[----:B------:R-:W-:Y:S02]  /*33e0*/  ISETP.NE.AND P6, PT, R87, RZ, PT ;  /* 0x000000ff5700720c */ /* 0x000fe40003fc5270 */
[----:B------:R-:W-:Y:S02]  /*33f0*/  SEL R30, RZ, 0x1, !P1 ;  /* 0x00000001ff1e7807 */ /* 0x000fe40004800000 */
[----:B------:R-:W-:-:S02]  /*3400*/  ISETP.NE.AND P1, PT, R37, RZ, PT ;  /* 0x000000ff2500720c */ /* 0x000fc40003f25270 */
[----:B------:R-:W-:Y:S02]  /*3410*/  P2R R114, PR, RZ, 0x40 ;  /* 0x00000040ff727803 */ /* 0x000fe40000000000 */
[----:B------:R-:W-:Y:S02]  /*3420*/  ISETP.NE.AND P6, PT, R86, RZ, PT ;  /* 0x000000ff5600720c */ /* 0x000fe40003fc5270 */
[----:B------:R-:W-:Y:S02]  /*3430*/  SEL R31, RZ, 0x1, !P1 ;  /* 0x00000001ff1f7807 */ /* 0x000fe40004800000 */
[----:B------:R-:W-:Y:S02]  /*3440*/  ISETP.NE.AND P1, PT, R55, RZ, PT ;  /* 0x000000ff3700720c */ /* 0x000fe40003f25270 */
[----:B------:R-:W-:Y:S02]  /*3450*/  P2R R113, PR, RZ, 0x40 ;  /* 0x00000040ff717803 */ /* 0x000fe40000000000 */
[----:B------:R-:W-:-:S02]  /*3460*/  ISETP.NE.AND P6, PT, R58, RZ, PT ;  /* 0x000000ff3a00720c */ /* 0x000fc40003fc5270 */
[----:B------:R-:W-:Y:S02]  /*3470*/  P2R R48, PR, RZ, 0x10 ;  /* 0x00000010ff307803 */ /* 0x000fe40000000000 */
[----:B------:R-:W-:Y:S02]  /*3480*/  SEL R32, RZ, 0x1, !P1 ;  /* 0x00000001ff207807 */ /* 0x000fe40004800000 */
[----:B------:R-:W-:Y:S02]  /*3490*/  ISETP.NE.AND P4, PT, R112, RZ, PT ;  /* 0x000000ff7000720c */ /* 0x000fe40003f85270 */
[----:B------:R-:W-:Y:S02]  /*34a0*/  ISETP.NE.AND P1, PT, R56, RZ, PT ;  /* 0x000000ff3800720c */ /* 0x000fe40003f25270 */
[----:B------:R-:W-:Y:S02]  /*34b0*/  P2R R112, PR, RZ, 0x40 ;  /* 0x00000040ff707803 */ /* 0x000fe40000000000 */
[----:B------:R-:W-:-:S02]  /*34c0*/  ISETP.NE.AND P6, PT, R60, RZ, PT ;  /* 0x000000ff3c00720c */ /* 0x000fc40003fc5270 */
[----:B------:R-:W-:Y:S02]  /*34d0*/  SEL R33, RZ, 0x1, !P1 ;  /* 0x00000001ff217807 */ /* 0x000fe40004800000 */
[----:B------:R-:W-:Y:S02]  /*34e0*/  ISETP.NE.AND P1, PT, R57, RZ, PT ;  /* 0x000000ff3900720c */ /* 0x000fe40003f25270 */
[----:B------:R-:W-:Y:S02]  /*34f0*/  P2R R87, PR, RZ, 0x40 ;  /* 0x00000040ff577803 */ /* 0x000fe40000000000 */
        /* <DEDUP_REMOVED lines=8> */
[----:B------:R-:W-:-:S04]  /*3580*/  ISETP.NE.AND P6, PT, R157, RZ, PT ;  /* 0x000000ff9d00720c */ /* 0x000fc80003fc5270 */
[----:B------:R-:W-:Y:S02]  /*3590*/  P2R R80, PR, RZ, 0x40 ;  /* 0x00000040ff507803 */ /* 0x000fe40000000000 */
[----:B------:R-:W-:Y:S02]  /*35a0*/  ISETP.NE.AND P6, PT, R156, RZ, PT ;  /* 0x000000ff9c00720c */ /* 0x000fe40003fc5270 */
[----:B------:R-:W-:Y:S02]  /*35b0*/  P2R R50, PR, RZ, 0x20 ;  /* 0x00000020ff327803 */ /* 0x000fe40000000000 */
[----:B------:R-:W-:Y:S02]  /*35c0*/  ISETP.NE.AND P5, PT, R79, RZ, PT ;  /* 0x000000ff4f00720c */ /* 0x000fe40003fa5270 */
        /* <DEDUP_REMOVED lines=28> */
[----:B------:R-:W-:Y:S02]  /*3790*/  SEL R36, RZ, 0x1, !P1 ;  /* 0x00000001ff247807 */ /* 0x000fe40004800000 */
[----:B------:R-:W-:Y:S02]  /*37a0*/  P2R R51, PR, RZ, 0x40 ;  /* 0x00000040ff337803 */ /* 0x000fe40000000000 */
[----:B------:R-:W-:Y:S02]  /*37b0*/  ISETP.NE.AND P6, PT, R151, RZ, PT ;  /* 0x000000ff9700720c */ /* 0x000fe40003fc5270 */
[----:B------:R-:W-:-:S02]  /*37c0*/  ISETP.NE.AND P1, PT, R129, RZ, PT ;  /* 0x000000ff8100720c */ /* 0x000fc40003f25270 */
[----:B------:R-:W-:Y:S02]  /*37d0*/  P2R R49, PR, RZ, 0x40 ;  /* 0x00000040ff317803 */ /* 0x000fe40000000000 */
[----:B------:R-:W-:Y:S02]  /*37e0*/  SEL R37, RZ, 0x1, !P1 ;  /* 0x00000001ff257807 */ /* 0x000fe40004800000 */
[----:B------:R-:W-:Y:S02]  /*37f0*/  ISETP.NE.AND P6, PT, R150, RZ, PT ;  /* 0x000000ff9600720c */ /* 0x000fe40003fc5270 */
[----:B------:R-:W-:Y:S02]  /*3800*/  ISETP.NE.AND P1, PT, R158, RZ, PT ;  /* 0x000000ff9e00720c */ /* 0x000fe40003f25270 */
[----:B------:R-:W-:Y:S02]  /*3810*/  P2R R38, PR, RZ, 0x40 ;  /* 0x00000040ff267803 */ /* 0x000fe40000000000 */
[----:B------:R-:W-:-:S02]  /*3820*/  SEL R8, R8, 0x2, P1 ;  /* 0x0000000208087807 */ /* 0x000fc40000800000 */
[----:B------:R-:W-:Y:S02]  /*3830*/  ISETP.NE.AND P6, PT, R148, RZ, PT ;  /* 0x000000ff9400720c */ /* 0x000fe40003fc5270 */
[----:B------:R-:W-:Y:S02]  /*3840*/  ISETP.NE.AND P1, PT, R159, RZ, PT ;  /* 0x000000ff9f00720c */ /* 0x000fe40003f25270 */
[----:B------:R-:W-:Y:S02]  /*3850*/  SEL R35, R35, 0x2, P6 ;  /* 0x0000000223237807 */ /* 0x000fe40003000000 */
[----:B------:R-:W-:Y:S02]  /*3860*/  SEL R9, R9, 0x2, P1 ;  /* 0x0000000209097807 */ /* 0x000fe40000800000 */
[----:B------:R-:W-:Y:S02]  /*3870*/  ISETP.NE.AND P6, PT, R38, RZ, PT ;  /* 0x000000ff2600720c */ /* 0x000fe40003fc5270 */
[----:B------:R-:W-:-:S02]  /*3880*/  ISETP.NE.AND P1, PT, R160, RZ, PT ;  /* 0x000000ffa000720c */ /* 0x000fc40003f25270 */
[----:B------:R-:W-:Y:S02]  /*3890*/  SEL R36, R36, 0x2, P6 ;  /* 0x0000000224247807 */ /* 0x000fe40003000000 */
[----:B------:R-:W-:Y:S02]  /*38a0*/  SEL R20, R20, 0x2, P1 ;  /* 0x0000000214147807 */ /* 0x000fe40000800000 */
[----:B------:R-:W-:Y:S02]  /*38b0*/  ISETP.NE.AND P6, PT, R49, RZ, PT ;  /* 0x000000ff3100720c */ /* 0x000fe40003fc5270 */
[----:B------:R-:W-:Y:S02]  /*38c0*/  ISETP.NE.AND P1, PT, R161, RZ, PT ;  /* 0x000000ffa100720c */ /* 0x000fe40003f25270 */
[----:B------:R-:W-:Y:S02]  /*38d0*/  SEL R37, R37, 0x2, P6 ;  /* 0x0000000225257807 */ /* 0x000fe40003000000 */
[----:B------:R-:W-:-:S02]  /*38e0*/  SEL R21, R21, 0x2, P1 ;  /* 0x0000000215157807 */ /* 0x000fc40000800000 */
[----:B------:R-:W-:-:S04]  /*38f0*/  ISETP.NE.AND P6, PT, R51, RZ, PT ;  /* 0x000000ff3300720c */ /* 0x000fc80003fc5270 */
[----:B------:R-:W-:Y:S02]  /*3900*/  SEL R21, R21, 0x3, P6 ;  /* 0x0000000315157807 */ /* 0x000fe40003000000 */
[----:B------:R-:W-:-:S04]  /*3910*/  ISETP.NE.AND P6, PT, R53, RZ, PT ;  /* 0x000000ff3500720c */ /* 0x000fc80003fc5270 */
[----:B------:R-:W-:Y:S02]  /*3920*/  SEL R20, R20, 0x3, P6 ;  /* 0x0000000314147807 */ /* 0x000fe40003000000 */
[----:B------:R-:W-:-:S04]  /*3930*/  ISETP.NE.AND P6, PT, R55, RZ, PT ;  /* 0x000000ff3700720c */ /* 0x000fc80003fc5270 */
[----:B------:R-:W-:Y:S02]  /*3940*/  SEL R9, R9, 0x3, P6 ;  /* 0x0000000309097807 */ /* 0x000fe40003000000 */
        /* <DEDUP_REMOVED lines=11> */
[----:B------:R-:W-:Y:S02]  /*3a00*/  ISETP.NE.AND P6, PT, R59, RZ, PT ;  /* 0x000000ff3b00720c */ /* 0x000fe40003fc5270 */
[----:B------:R-:W-:Y:S02]  /*3a10*/  ISETP.NE.AND P1, PT, R164, RZ, PT ;  /* 0x000000ffa400720c */ /* 0x000fe40003f25270 */
[----:B------:R-:W-:Y:S02]  /*3a20*/  SEL R23, R23, 0x3, P6 ;  /* 0x0000000317177807 */ /* 0x000fe40003000000 */
[----:B------:R-:W-:Y:S02]  /*3a30*/  ISETP.NE.AND P6, PT, R60, RZ, PT ;  /* 0x000000ff3c00720c */ /* 0x000fe40003fc5270 */
[----:B------:R-:W-:Y:S02]  /*3a40*/  P2R R46, PR, RZ, 0x1 ;  /* 0x00000001ff2e7803 */ /* 0x000fe40000000000 */
[----:B------:R-:W-:-:S02]  /*3a50*/  SEL R22, R22, 0x3, P6 ;  /* 0x0000000316167807 */ /* 0x000fc40003000000 */
[----:B------:R-:W-:Y:S02]  /*3a60*/  SEL R33, R33, 0x2, P1 ;  /* 0x0000000221217807 */ /* 0x000fe40000800000 */
[----:B------:R-:W-:Y:S02]  /*3a70*/  ISETP.NE.AND P6, PT, R61, RZ, PT ;  /* 0x000000ff3d00720c */ /* 0x000fe40003fc5270 */
[----:B------:R-:W-:Y:S02]  /*3a80*/  ISETP.NE.AND P0, PT, R119, RZ, PT ;  /* 0x000000ff7700720c */ /* 0x000fe40003f05270 */
[----:B------:R-:W-:Y:S02]  /*3a90*/  SEL R33, R33, 0x3, P6 ;  /* 0x0000000321217807 */ /* 0x000fe40003000000 */
[----:B------:R-:W-:Y:S02]  /*3aa0*/  P2R R47, PR, RZ, 0x8 ;  /* 0x00000008ff2f7803 */ /* 0x000fe40000000000 */
[----:B------:R-:W-:-:S02]  /*3ab0*/  SEL R32, R32, 0x2, P0 ;  /* 0x0000000220207807 */ /* 0x000fc40000000000 */
[----:B------:R-:W-:Y:S02]  /*3ac0*/  ISETP.NE.AND P6, PT, R74, RZ, PT ;  /* 0x000000ff4a00720c */ /* 0x000fe40003fc5270 */
[----:B------:R-:W-:Y:S02]  /*3ad0*/  ISETP.NE.AND P3, PT, R115, RZ, PT ;  /* 0x000000ff7300720c */ /* 0x000fe40003f65270 */
[----:B------:R-:W-:Y:S02]  /*3ae0*/  SEL R32, R32, 0x3, P6 ;  /* 0x0000000320207807 */ /* 0x000fe40003000000 */
[----:B------:R-:W-:Y:S02]  /*3af0*/  SEL R31, R31, 0x2, P3 ;  /* 0x000000021f1f7807 */ /* 0x000fe40001800000 */
[----:B------:R-:W-:Y:S02]  /*3b00*/  ISETP.NE.AND P6, PT, R75, RZ, PT ;  /* 0x000000ff4b00720c */ /* 0x000fe40003fc5270 */
[----:B------:R-:W-:-:S02]  /*3b10*/  SEL R30, R30, 0x2, P4 ;  /* 0x000000021e1e7807 */ /* 0x000fc40002000000 */
[----:B------:R-:W-:Y:S02]  /*3b20*/  SEL R31, R31, 0x3, P6 ;  /* 0x000000031f1f7807 */ /* 0x000fe40003000000 */
[----:B------:R-:W-:-:S04]  /*3b30*/  ISETP.NE.AND P6, PT, R76, RZ, PT ;  /* 0x000000ff4c00720c */ /* 0x000fc80003fc5270 */
[----:B------:R-:W-:Y:S02]  /*3b40*/  SEL R30, R30, 0x3, P6 ;  /* 0x000000031e1e7807 */ /* 0x000fe40003000000 */
[----:B------:R-:W-:-:S04]  /*3b50*/  ISETP.NE.AND P6, PT, R77, RZ, PT ;  /* 0x000000ff4d00720c */ /* 0x000fc80003fc5270 */
[----:B------:R-:W-:Y:S02]  /*3b60*/  SEL R37, R37, 0x3, P6 ;  /* 0x0000000325257807 */ /* 0x000fe40003000000 */
[----:B------:R-:W-:Y:S02]  /*3b70*/  ISETP.NE.AND P6, PT, R78, RZ, PT ;  /* 0x000000ff4e00720c */ /* 0x000fe40003fc5270 */
[----:B------:R-:W-:Y:S02]  /*3b80*/  P2R R39, PR, RZ, 0x4 ;  /* 0x00000004ff277803 */ /* 0x000fe40000000000 */
[----:B------:R-:W-:Y:S02]  /*3b90*/  SEL R36, R36, 0x3, P6 ;  /* 0x0000000324247807 */ /* 0x000fe40003000000 */
[----:B------:R-:W-:Y:S02]  /*3ba0*/  ISETP.NE.AND P6, PT, R79, RZ, PT ;  /* 0x000000ff4f00720c */ /* 0x000fe40003fc5270 */
[----:B------:R-:W-:-:S02]  /*3bb0*/  ISETP.NE.AND P2, PT, R169, RZ, PT ;  /* 0x000000ffa900720c */ /* 0x000fc40003f45270 */
[----:B------:R-:W-:Y:S02]  /*3bc0*/  SEL R35, R35, 0x3, P6 ;  /* 0x0000000323237807 */ /* 0x000fe40003000000 */
[----:B------:R-:W-:Y:S02]  /*3bd0*/  SEL R34, R34, 0x2, P2 ;  /* 0x0000000222227807 */ /* 0x000fe40001000000 */
[----:B------:R-:W-:-:S04]  /*3be0*/  ISETP.NE.AND P6, PT, R80, RZ, PT ;  /* 0x000000ff5000720c */ /* 0x000fc80003fc5270 */
        /* <DEDUP_REMOVED lines=73> */
[----:B------:R-:W-:Y:S02]  /*4080*/  ISETP.NE.AND P6, PT, R55, RZ, PT ;  /* 0x000000ff3700720c */ /* 0x000fe40003fc5270 */
[----:B------:R-:W-:Y:S02]  /*4090*/  ISETP.NE.AND P4, PT, R89, RZ, PT ;  /* 0x000000ff5900720c */ /* 0x000fe40003f85270 */
[----:B------:R-:W-:Y:S02]  /*40a0*/  SEL R9, R9, 0x5, P6 ;  /* 0x0000000509097807 */ /* 0x000fe40003000000 */
[----:B------:R-:W-:Y:S02]  /*40b0*/  ISETP.NE.AND P6, PT, R56, RZ, PT ;  /* 0x000000ff3800720c */ /* 0x000fe40003fc5270 */
[----:B------:R-:W-:-:S02]  /*40c0*/  SEL R29, R29, 0x4, P4 ;  /* 0x000000041d1d7807 */ /* 0x000fc40002000000 */
[----:B------:R-:W-:Y:S02]  /*40d0*/  SEL R8, R8, 0x5, P6 ;  /* 0x0000000508087807 */ /* 0x000fe40003000000 */
[----:B------:R-:W-:Y:S02]  /*40e0*/  ISETP.NE.AND P6, PT, R57, RZ, PT ;  /* 0x000000ff3900720c */ /* 0x000fe40003fc5270 */
[----:B------:R-:W-:Y:S02]  /*40f0*/  ISETP.NE.AND P5, PT, R88, RZ, PT ;  /* 0x000000ff5800720c */ /* 0x000fe40003fa5270 */
[----:B------:R-:W-:Y:S02]  /*4100*/  SEL R29, R29, 0x5, P6 ;  /* 0x000000051d1d7807 */ /* 0x000fe40003000000 */
        /* <DEDUP_REMOVED lines=13> */
[----:B------:R-:W-:-:S02]  /*41e0*/  ISETP.NE.AND P6, PT, R66, RZ, PT ;  /* 0x000000ff4200720c */ /* 0x000fc40003fc5270 */
[----:B------:R-:W-:Y:S02]  /*41f0*/  ISETP.NE.AND P0, PT, R116, RZ, PT ;  /* 0x000000ff7400720c */ /* 0x000fe40003f05270 */
[----:B------:R-:W-:Y:S02]  /*4200*/  SEL R32, R32, 0x5, P6 ;  /* 0x0000000520207807 */ /* 0x000fe40003000000 */
[----:B------:R-:W-:Y:S02]  /*4210*/  SEL R31, R31, 0x4, P0 ;  /* 0x000000041f1f7807 */ /* 0x000fe40000000000 */
[----:B------:R-:W-:Y:S02]  /*4220*/  ISETP.NE.AND P6, PT, R67, RZ, PT ;  /* 0x000000ff4300720c */ /* 0x000fe40003fc5270 */
        /* <DEDUP_REMOVED lines=10> */
[----:B------:R-:W-:-:S04]  /*42d0*/  ISETP.NE.AND P6, PT, R75, RZ, PT ;  /* 0x000000ff4b00720c */ /* 0x000fc80003fc5270 */
[----:B------:R-:W-:Y:S02]  /*42e0*/  SEL R38, R35, 0x5, P6 ;  /* 0x0000000523267807 */ /* 0x000fe40003000000 */
        /* <DEDUP_REMOVED lines=28> */
[----:B------:R-:W-:Y:S02]  /*44b0*/  ISETP.NE.AND P6, PT, R76, RZ, PT ;  /* 0x000000ff4c00720c */ /* 0x000fe40003fc5270 */
[----:B------:R-:W-:Y:S02]  /*44c0*/  ISETP.NE.AND P0, PT, R117, RZ, PT ;  /* 0x000000ff7500720c */ /* 0x000fe40003f05270 */
[----:B------:R-:W-:Y:S02]  /*44d0*/  P2R R31, PR, RZ, 0x2 ;  /* 0x00000002ff1f7803 */ /* 0x000fe40000000000 */
[----:B------:R-:W-:-:S02]  /*44e0*/  ISETP.NE.AND P1, PT, R42, RZ, PT ;  /* 0x000000ff2a00720c */ /* 0x000fc40003f25270 */
[----:B------:R-:W-:Y:S02]  /*44f0*/  SEL R40, R34, 0x5, P6 ;  /* 0x0000000522287807 */ /* 0x000fe40003000000 */
[----:B------:R-:W-:Y:S02]  /*4500*/  ISETP.NE.AND P6, PT, R77, RZ, PT ;  /* 0x000000ff4d00720c */ /* 0x000fe40003fc5270 */
[----:B------:R-:W-:Y:S02]  /*4510*/  SEL R34, R30, 0x6, P0 ;  /* 0x000000061e227807 */ /* 0x000fe40000000000 */
[----:B------:R-:W-:Y:S02]  /*4520*/  P2R R30, PR, RZ, 0x2 ;  /* 0x00000002ff1e7803 */ /* 0x000fe40000000000 */
[----:B------:R-:W-:Y:S02]  /*4530*/  ISETP.NE.AND P1, PT, R110, RZ, PT ;  /* 0x000000ff6e00720c */ /* 0x000fe40003f25270 */
[----:B------:R-:W-:-:S02]  /*4540*/  SEL R8, R8, 0x6, P6 ;  /* 0x0000000608087807 */ /* 0x000fc40003000000 */
[----:B------:R-:W-:Y:S02]  /*4550*/  ISETP.NE.AND P6, PT, R78, RZ, PT ;  /* 0x000000ff4e00720c */ /* 0x000fe40003fc5270 */
[----:B------:R-:W-:Y:S02]  /*4560*/  SEL R33, R33, 0x6, P1 ;  /* 0x0000000621217807 */ /* 0x000fe40000800000 */
[----:B------:R-:W-:Y:S02]  /*4570*/  ISETP.NE.AND P1, PT, R30, RZ, PT ;  /* 0x000000ff1e00720c */ /* 0x000fe40003f25270 */
[----:B------:R-:W-:Y:S02]  /*4580*/  SEL R9, R9, 0x6, P6 ;  /* 0x0000000609097807 */ /* 0x000fe40003000000 */
        /* <DEDUP_REMOVED lines=15> */
[----:B------:R-:W-:Y:S02]  /*4680*/  P2R R64, PR, RZ, 0x40 ;  /* 0x00000040ff407803 */ /* 0x000fe40000000000 */
[----:B------:R-:W-:Y:S02]  /*4690*/  ISETP.NE.AND P6, PT, R141, RZ, PT ;  /* 0x000000ff8d00720c */ /* 0x000fe40003fc5270 */
[----:B------:R-:W-:Y:S02]  /*46a0*/  SEL R21, R21, 0x7, P1 ;  /* 0x0000000715157807 */ /* 0x000fe40000800000 */
[----:B------:R-:W-:Y:S02]  /*46b0*/  ISETP.NE.AND P1, PT, R51, RZ, PT ;  /* 0x000000ff3300720c */ /* 0x000fe40003f25270 */
[----:B------:R-:W-:-:S02]  /*46c0*/  P2R R63, PR, RZ, 0x40 ;  /* 0x00000040ff3f7803 */ /* 0x000fc40000000000 */
[----:B------:R-:W-:Y:S02]  /*46d0*/  ISETP.NE.AND P6, PT, R139, RZ, PT ;  /* 0x000000ff8b00720c */ /* 0x000fe40003fc5270 */
[----:B------:R-:W-:Y:S02]  /*46e0*/  SEL R20, R20, 0x7, P1 ;  /* 0x0000000714147807 */ /* 0x000fe40000800000 */
[----:B------:R-:W-:Y:S02]  /*46f0*/  ISETP.NE.AND P1, PT, R52, RZ, PT ;  /* 0x000000ff3400720c */ /* 0x000fe40003f25270 */
[----:B------:R-:W-:Y:S02]  /*4700*/  P2R R62, PR, RZ, 0x40 ;  /* 0x00000040ff3e7803 */ /* 0x000fe40000000000 */
[----:B------:R-:W-:Y:S02]  /*4710*/  ISETP.NE.AND P6, PT, R138, RZ, PT ;  /* 0x000000ff8a00720c */ /* 0x000fe40003fc5270 */
[----:B------:R-:W-:-:S02]  /*4720*/  SEL R9, R9, 0x7, P1 ;  /* 0x0000000709097807 */ /* 0x000fc40000800000 */
[----:B------:R-:W-:Y:S02]  /*4730*/  ISETP.NE.AND P1, PT, R53, RZ, PT ;  /* 0x000000ff3500720c */ /* 0x000fe40003f25270 */
[----:B------:R-:W-:Y:S02]  /*4740*/  ISETP.NE.AND P3, PT, R97, RZ, PT ;  /* 0x000000ff6100720c */ /* 0x000fe40003f65270 */
[----:B------:R-:W-:Y:S02]  /*4750*/  P2R R43, PR, RZ, 0x40 ;  /* 0x00000040ff2b7803 */ /* 0x000fe40000000000 */
[----:B------:R-:W-:Y:S02]  /*4760*/  ISETP.NE.AND P6, PT, R133, RZ, PT ;  /* 0x000000ff8500720c */ /* 0x000fe40003fc5270 */
[----:B------:R-:W-:Y:S01]  /*4770*/  SEL R8, R8, 0x7, P1 ;  /* 0x0000000708087807 */ /* 0x000fe20000800000 */
[----:B------:R-:W1:Y:S01]  /*4780*/  S2R R68, SR_TID.X ;  /* 0x0000000000447919 */ /* 0x000e620000002100 */
[----:B------:R-:W-:-:S02]  /*4790*/  SEL R29, R29, 0x6, P3 ;  /* 0x000000061d1d7807 */ /* 0x000fc40001800000 */
[----:B------:R-:W-:Y:S02]  /*47a0*/  ISETP.NE.AND P1, PT, R55, RZ, PT ;  /* 0x000000ff3700720c */ /* 0x000fe40003f25270 */
[----:B------:R-:W-:Y:S02]  /*47b0*/  ISETP.NE.AND P4, PT, R96, RZ, PT ;  /* 0x000000ff6000720c */ /* 0x000fe40003f85270 */
[----:B------:R-:W-:Y:S02]  /*47c0*/  P2R R42, PR, RZ, 0x40 ;  /* 0x00000040ff2a7803 */ /* 0x000fe40000000000 */
[----:B------:R-:W-:Y:S02]  /*47d0*/  ISETP.NE.AND P6, PT, R132, RZ, PT ;  /* 0x000000ff8400720c */ /* 0x000fe40003fc5270 */
[----:B------:R-:W-:Y:S02]  /*47e0*/  SEL R29, R29, 0x7, P1 ;  /* 0x000000071d1d7807 */ /* 0x000fe40000800000 */
[----:B------:R-:W-:-:S02]  /*47f0*/  SEL R28, R28, 0x6, P4 ;  /* 0x000000061c1c7807 */ /* 0x000fc40002000000 */
[----:B------:R-:W-:Y:S02]  /*4800*/  ISETP.NE.AND P1, PT, R56, RZ, PT ;  /* 0x000000ff3800720c */ /* 0x000fe40003f25270 */
[----:B------:R-:W-:Y:S02]  /*4810*/  ISETP.NE.AND P5, PT, R95, RZ, PT ;  /* 0x000000ff5f00720c */ /* 0x000fe40003fa5270 */
[----:B------:R-:W-:Y:S02]  /*4820*/  SEL R38, R38, 0x7, P6 ;  /* 0x0000000726267807 */ /* 0x000fe40003000000 */
[----:B------:R-:W-:Y:S02]  /*4830*/  ISETP.NE.AND P6, PT, R42, RZ, PT ;  /* 0x000000ff2a00720c */ /* 0x000fe40003fc5270 */
[----:B------:R-:W-:Y:S02]  /*4840*/  SEL R28, R28, 0x7, P1 ;  /* 0x000000071c1c7807 */ /* 0x000fe40000800000 */
[----:B------:R-:W-:-:S02]  /*4850*/  SEL R23, R23, 0x6, P5 ;  /* 0x0000000617177807 */ /* 0x000fc40002800000 */
[----:B------:R-:W-:Y:S02]  /*4860*/  ISETP.NE.AND P1, PT, R57, RZ, PT ;  /* 0x000000ff3900720c */ /* 0x000fe40003f25270 */
[----:B------:R-:W-:Y:S02]  /*4870*/  SEL R40, R40, 0x7, P6 ;  /* 0x0000000728287807 */ /* 0x000fe40003000000 */
[----:B------:R-:W-:Y:S01]  /*4880*/  ISETP.NE.AND P6, PT, R43, RZ, PT ;  /* 0x000000ff2b00720c */ /* 0x000fe20003fc5270 */
[----:B------:R-:W2:Y:S01]  /*4890*/  S2UR UR5, SR_CgaCtaId ;  /* 0x00000000000579c3 */ /* 0x000ea20000008800 */
[----:B------:R-:W-:Y:S02]  /*48a0*/  SEL R30, R23, 0x7, P1 ;  /* 0x00000007171e7807 */ /* 0x000fe40000800000 */
[----:B------:R-:W-:Y:S02]  /*48b0*/  ISETP.NE.AND P1, PT, R58, RZ, PT ;  /* 0x000000ff3a00720c */ /* 0x000fe40003f25270 */
[----:B------:R-:W-:-:S02]  /*48c0*/  SEL R23, R21, 0x8, P6 ;  /* 0x0000000815177807 */ /* 0x000fc40003000000 */
[----:B------:R-:W-:Y:S02]  /*48d0*/  ISETP.NE.AND P6, PT, R62, RZ, PT ;  /* 0x000000ff3e00720c */ /* 0x000fe40003fc5270 */
[----:B------:R-:W-:Y:S02]  /*48e0*/  SEL R31, R22, 0x7, P1 ;  /* 0x00000007161f7807 */ /* 0x000fe40000800000 */
[----:B------:R-:W-:Y:S02]  /*48f0*/  ISETP.NE.AND P1, PT, R59, RZ, PT ;  /* 0x000000ff3b00720c */ /* 0x000fe40003f25270 */
[----:B------:R-:W-:Y:S02]  /*4900*/  ISETP.NE.AND P2, PT, R127, RZ, PT ;  /* 0x000000ff7f00720c */ /* 0x000fe40003f45270 */
[----:B------:R-:W-:Y:S02]  /*4910*/  SEL R22, R20, 0x8, P6 ;  /* 0x0000000814167807 */ /* 0x000fe40003000000 */
[----:B------:R-:W-:-:S02]  /*4920*/  ISETP.NE.AND P6, PT, R63, RZ, PT ;  /* 0x000000ff3f00720c */ /* 0x000fc40003fc5270 */
[----:B------:R-:W-:Y:S02]  /*4930*/  SEL R33, R33, 0x7, P1 ;  /* 0x0000000721217807 */ /* 0x000fe40000800000 */
[----:B------:R-:W-:Y:S02]  /*4940*/  SEL R32, R32, 0x6, P2 ;  /* 0x0000000620207807 */ /* 0x000fe40001000000 */
[----:B------:R-:W-:Y:S02]  /*4950*/  ISETP.NE.AND P1, PT, R60, RZ, PT ;  /* 0x000000ff3c00720c */ /* 0x000fe40003f25270 */
[----:B------:R-:W-:Y:S02]  /*4960*/  SEL R21, R9, 0x8, P6 ;  /* 0x0000000809157807 */ /* 0x000fe40003000000 */
[----:B------:R-:W-:Y:S02]  /*4970*/  ISETP.NE.AND P6, PT, R64, RZ, PT ;  /* 0x000000ff4000720c */ /* 0x000fe40003fc5270 */
[----:B------:R-:W-:-:S02]  /*4980*/  SEL R32, R32, 0x7, P1 ;  /* 0x0000000720207807 */ /* 0x000fc40000800000 */
[----:B------:R-:W-:Y:S02]  /*4990*/  ISETP.NE.AND P2, PT, R128, RZ, PT ;  /* 0x000000ff8000720c */ /* 0x000fe40003f45270 */
[----:B------:R-:W-:Y:S01]  /*49a0*/  ISETP.NE.AND P1, PT, R61, RZ, PT ;  /* 0x000000ff3d00720c */ /* 0x000fe20003f25270 */
[----:B------:R-:W-:Y:S01]  /*49b0*/  IMAD.SHL.U32 R9, R10, 0x4, RZ ;  /* 0x000000040a097824 */ /* 0x000fe200078e00ff */
[----:B------:R-:W-:Y:S02]  /*49c0*/  SEL R20, R8, 0x8, P6 ;  /* 0x0000000808147807 */ /* 0x000fe40003000000 */
[----:B------:R-:W-:Y:S01]  /*49d0*/  SHF.R.U32.HI R8, RZ, 0x4, R10 ;  /* 0x00000004ff087819 */ /* 0x000fe2000001160a */
[----:B-1----:R-:W-:Y:S01]  /*49e0*/  IMAD.SHL.U32 R10, R68, 0x400, RZ ;  /* 0x00000400440a7824 */ /* 0x002fe200078e00ff */
[----:B------:R-:W-:Y:S02]  /*49f0*/  SEL R35, R35, 0x7, P1 ;  /* 0x0000000723237807 */ /* 0x000fe40000800000 */
[----:B------:R-:W-:-:S02]  /*4a00*/  SEL R34, R34, 0x7, P2 ;  /* 0x0000000722227807 */ /* 0x000fc40001000000 */
[----:B------:R-:W-:Y:S01]  /*4a10*/  ISETP.NE.AND P1, PT, R41, RZ, PT ;  /* 0x000000ff2900720c */ /* 0x000fe20003f25270 */
[----:B------:R-:W-:Y:S01]  /*4a20*/  IMAD.SHL.U32 R41, R68, 0x4, RZ ;  /* 0x0000000444297824 */ /* 0x000fe200078e00ff */
[----:B------:R-:W-:Y:S01]  /*4a30*/  ISETP.NE.AND P2, PT, R39, RZ, PT ;  /* 0x000000ff2700720c */ /* 0x000fe20003f45270 */
[----:B------:R-:W-:Y:S01]  /*4a40*/  UMOV UR4, 0x400 ;  /* 0x0000040000047882 */ /* 0x000fe20000000000 */
[----:B------:R-:W-:Y:S01]  /*4a50*/  SHF.R.U32.HI R39, RZ, 0x2, R68 ;  /* 0x00000002ff277819 */ /* 0x000fe20000011644 */
[----:B--2---:R-:W-:Y:S01]  /*4a60*/  UPRMT UR4, UR5, 0x654, UR4 ;  /* 0x0000065405047896 */ /* 0x004fe20008000004 */
[----:B------:R-:W-:Y:S02]  /*4a70*/  LOP3.LUT R10, R10, 0xc00, RZ, 0xc0, !PT ;  /* 0x00000c000a0a7812 */ /* 0x000fe400078ec0ff */
[----:B------:R-:W-:Y:S02]  /*4a80*/  ISETP.NE.AND P5, PT, R147, RZ, PT ;  /* 0x000000ff9300720c */ /* 0x000fe40003fa5270 */
[----:B------:R-:W-:-:S02]  /*4a90*/  ISETP.NE.AND P4, PT, R149, RZ, PT ;  /* 0x000000ff9500720c */ /* 0x000fc40003f85270 */
[----:B------:R-:W-:Y:S02]  /*4aa0*/  ISETP.NE.AND P0, PT, R153, RZ, PT ;  /* 0x000000ff9900720c */ /* 0x000fe40003f05270 */
[----:B------:R-:W-:Y:S02]  /*4ab0*/  SGXT.U32 R8, R8, 0x4 ;  /* 0x000000040808781a */ /* 0x000fe40000000000 */
[----:B------:R-:W-:Y:S02]  /*4ac0*/  SGXT.U32 R39, R39, 0x6 ;  /* 0x000000062727781a */ /* 0x000fe40000000000 */
[----:B------:R-:W-:Y:S02]  /*4ad0*/  LOP3.LUT R0, R0, 0x3c, R9, 0xf8, !PT ;  /* 0x0000003c00007812 */ /* 0x000fe400078ef809 */
[----:B------:R-:W-:Y:S02]  /*4ae0*/  LOP3.LUT R9, R41, 0x3fc, RZ, 0xc0, !PT ;  /* 0x000003fc29097812 */ /* 0x000fe400078ec0ff */
[----:B------:R-:W-:-:S02]  /*4af0*/  LOP3.LUT R41, R10, 0x40, RZ, 0xfc, !PT ;  /* 0x000000400a297812 */ /* 0x000fc400078efcff */
[----:B------:R-:W-:Y:S02]  /*4b00*/  ISETP.NE.AND P3, PT, R152, RZ, PT ;  /* 0x000000ff9800720c */ /* 0x000fe40003f65270 */
[----:B------:R-:W-:Y:S02]  /*4b10*/  SEL R29, R29, 0x8, P5 ;  /* 0x000000081d1d7807 */ /* 0x000fe40002800000 */
[----:B------:R-:W-:Y:S02]  /*4b20*/  SEL R28, R28, 0x8, P4 ;  /* 0x000000081c1c7807 */ /* 0x000fe40002000000 */
[----:B------:R-:W-:Y:S02]  /*4b30*/  SEL R31, R31, 0x8, P0 ;  /* 0x000000081f1f7807 */ /* 0x000fe40000000000 */
[----:B------:R-:W-:Y:S02]  /*4b40*/  LOP3.LUT R11, R11, R8, RZ, 0xfc, !PT ;  /* 0x000000080b0b7212 */ /* 0x000fe400078efcff */
[----:B------:R-:W-:-:S02]  /*4b50*/  LOP3.LUT R42, R10, 0x80, RZ, 0xfc, !PT ;  /* 0x000000800a2a7812 */ /* 0x000fc400078efcff */
[----:B------:R-:W-:Y:S02]  /*4b60*/  ISETP.NE.AND P6, PT, R54, RZ, PT ;  /* 0x000000ff3600720c */ /* 0x000fe40003fc5270 */
[----:B------:R-:W-:Y:S02]  /*4b70*/  ISETP.NE.AND P5, PT, R50, RZ, PT ;  /* 0x000000ff3200720c */ /* 0x000fe40003fa5270 */
[----:B------:R-:W-:Y:S02]  /*4b80*/  ISETP.NE.AND P4, PT, R48, RZ, PT ;  /* 0x000000ff3000720c */ /* 0x000fe40003f85270 */
[----:B------:R-:W-:Y:S02]  /*4b90*/  ISETP.NE.AND P0, PT, R46, RZ, PT ;  /* 0x000000ff2e00720c */ /* 0x000fe40003f05270 */
[C---:B------:R-:W-:Y:S02]  /*4ba0*/  LOP3.LUT R8, R10.reuse, R39, RZ, 0xfc, !PT ;  /* 0x000000270a087212 */ /* 0x040fe400078efcff */
[----:B------:R-:W-:-:S02]  /*4bb0*/  LOP3.LUT R44, R10, 0xc0, RZ, 0xfc, !PT ;  /* 0x000000c00a2c7812 */ /* 0x000fc400078efcff */
[C---:B------:R-:W-:Y:S02]  /*4bc0*/  LEA.HI R39, R10.reuse, UR4, RZ, 0x1e ;  /* 0x000000040a277c11 */ /* 0x040fe4000f8ff0ff */
[C---:B------:R-:W-:Y:S02]  /*4bd0*/  LOP3.LUT R46, R10.reuse, 0x100, RZ, 0xfc, !PT ;  /* 0x000001000a2e7812 */ /* 0x040fe400078efcff */
[C---:B------:R-:W-:Y:S02]  /*4be0*/  LOP3.LUT R48, R10.reuse, 0x140, RZ, 0xfc, !PT ;  /* 0x000001400a307812 */ /* 0x040fe400078efcff */
[C---:B------:R-:W-:Y:S02]  /*4bf0*/  LOP3.LUT R50, R10.reuse, 0x180, RZ, 0xfc, !PT ;  /* 0x000001800a327812 */ /* 0x040fe400078efcff */
[C---:B------:R-:W-:Y:S02]  /*4c00*/  LOP3.LUT R52, R10.reuse, 0x1c0, RZ, 0xfc, !PT ;  /* 0x000001c00a347812 */ /* 0x040fe400078efcff */
[----:B------:R-:W-:-:S02]  /*4c10*/  LOP3.LUT R54, R10, 0x200, RZ, 0xfc, !PT ;  /* 0x000002000a367812 */ /* 0x000fc400078efcff */
[C---:B------:R-:W-:Y:S02]  /*4c20*/  LOP3.LUT R56, R10.reuse, 0x240, RZ, 0xfc, !PT ;  /* 0x000002400a387812 */ /* 0x040fe400078efcff */
[C---:B------:R-:W-:Y:S02]  /*4c30*/  LOP3.LUT R58, R10.reuse, 0x280, RZ, 0xfc, !PT ;  /* 0x000002800a3a7812 */ /* 0x040fe400078efcff */
[C---:B------:R-:W-:Y:S02]  /*4c40*/  LOP3.LUT R60, R10.reuse, 0x2c0, RZ, 0xfc, !PT ;  /* 0x000002c00a3c7812 */ /* 0x040fe400078efcff */
[C---:B------:R-:W-:Y:S02]  /*4c50*/  LOP3.LUT R62, R10.reuse, 0x300, RZ, 0xfc, !PT ;  /* 0x000003000a3e7812 */ /* 0x040fe400078efcff */
[C---:B------:R-:W-:Y:S02]  /*4c60*/  LOP3.LUT R64, R10.reuse, 0x340, RZ, 0xfc, !PT ;  /* 0x000003400a407812 */ /* 0x040fe400078efcff */
[----:B------:R-:W-:-:S02]  /*4c70*/  LOP3.LUT R66, R10, 0x380, RZ, 0xfc, !PT ;  /* 0x000003800a427812 */ /* 0x000fc400078efcff */
[----:B------:R-:W-:Y:S02]  /*4c80*/  LOP3.LUT R10, R10, 0x3c0, RZ, 0xfc, !PT ;  /* 0x000003c00a0a7812 */ /* 0x000fe400078efcff */
[----:B------:R-:W-:Y:S02]  /*4c90*/  LEA.HI R41, R41, UR4, RZ, 0x1e ;  /* 0x0000000429297c11 */ /* 0x000fe4000f8ff0ff */
[----:B------:R-:W-:Y:S02]  /*4ca0*/  SEL R30, R30, 0x8, P3 ;  /* 0x000000081e1e7807 */ /* 0x000fe40001800000 */
[----:B------:R-:W-:Y:S02]  /*4cb0*/  LEA.HI R43, R42, UR4, RZ, 0x1e ;  /* 0x000000042a2b7c11 */ /* 0x000fe4000f8ff0ff */
[----:B------:R-:W-:Y:S02]  /*4cc0*/  ISETP.NE.AND P3, PT, R47, RZ, PT ;  /* 0x000000ff2f00720c */ /* 0x000fe40003f65270 */
[----:B------:R-:W-:Y:S01]  /*4cd0*/  LEA.HI R45, R44, UR4, RZ, 0x1e ;  /* 0x000000042c2d7c11 */ /* 0x000fe2000f8ff0ff */
[----:B------:R-:W-:Y:S01]  /*4ce0*/  IMAD R39, R8, 0x4, R39 ;  /* 0x0000000408277824 */ /* 0x000fe200078e0227 */
[----:B------:R-:W-:-:S02]  /*4cf0*/  LEA.HI R47, R46, UR4, RZ, 0x1e ;  /* 0x000000042e2f7c11 */ /* 0x000fc4000f8ff0ff */
[----:B------:R-:W-:Y:S02]  /*4d00*/  LEA.HI R49, R48, UR4, RZ, 0x1e ;  /* 0x0000000430317c11 */ /* 0x000fe4000f8ff0ff */
[----:B------:R-:W-:Y:S01]  /*4d10*/  LEA.HI R69, R10, UR4, RZ, 0x1e ;  /* 0x000000040a457c11 */ /* 0x000fe2000f8ff0ff */
[----:B------:R-:W-:Y:S01]  /*4d20*/  IMAD R10, R8, 0x4, R41 ;  /* 0x00000004080a7824 */ /* 0x000fe200078e0229 */
        /* <DEDUP_REMOVED lines=9> */
[----:B------:R1:W-:Y:S01]  /*4dc0*/  STS [R39], R24 ;  /* 0x0000001827007388 */ /* 0x0003e20000000800 */
[----:B------:R-:W-:Y:S01]  /*4dd0*/  LEA.HI R61, R60, UR4, RZ, 0x1e ;  /* 0x000000043c3d7c11 */ /* 0x000fe2000f8ff0ff */
[----:B------:R-:W-:Y:S01]  /*4de0*/  IMAD R51, R8, 0x4, R51 ;  /* 0x0000000408337824 */ /* 0x000fe200078e0233 */
[----:B------:R-:W-:Y:S01]  /*4df0*/  LEA.HI R63, R62, UR4, RZ, 0x1e ;  /* 0x000000043e3f7c11 */ /* 0x000fe2000f8ff0ff */
[----:B------:R-:W-:Y:S01]  /*4e00*/  STS [R10+0x100], R25 ;  /* 0x000100190a007388 */ /* 0x000fe20000000800 */
[----:B------:R-:W-:Y:S01]  /*4e10*/  IMAD R46, R8, 0x4, R53 ;  /* 0x00000004082e7824 */ /* 0x000fe200078e0235 */
[----:B------:R-:W-:Y:S01]  /*4e20*/  LEA.HI R65, R64, UR4, RZ, 0x1e ;  /* 0x0000000440417c11 */ /* 0x000fe2000f8ff0ff */
[----:B------:R-:W-:Y:S01]  /*4e30*/  IMAD R55, R8, 0x4, R55 ;  /* 0x0000000408377824 */ /* 0x000fe200078e0237 */
[----:B------:R-:W-:Y:S01]  /*4e40*/  STS [R43+0x200], R26 ;  /* 0x0002001a2b007388 */ /* 0x000fe20000000800 */
[----:B------:R-:W-:Y:S01]  /*4e50*/  LEA.HI R67, R66, UR4, RZ, 0x1e ;  /* 0x0000000442437c11 */ /* 0x000fe2000f8ff0ff */
[----:B------:R-:W-:-:S02]  /*4e60*/  IMAD R48, R8, 0x4, R57 ;  /* 0x0000000408307824 */ /* 0x000fc400078e0239 */
[----:B------:R-:W-:Y:S01]  /*4e70*/  STS [R42+0x300], R27 ;  /* 0x0003001b2a007388 */ /* 0x000fe20000000800 */
[----:B------:R-:W-:-:S03]  /*4e80*/  IMAD R59, R8, 0x4, R59 ;  /* 0x00000004083b7824 */ /* 0x000fc600078e023b */
[----:B------:R-:W-:Y:S01]  /*4e90*/  STS [R47+0x400], R4 ;  /* 0x000400042f007388 */ /* 0x000fe20000000800 */
[----:B------:R-:W-:-:S03]  /*4ea0*/  IMAD R50, R8, 0x4, R61 ;  /* 0x0000000408327824 */ /* 0x000fc600078e023d */
[----:B------:R2:W-:Y:S01]  /*4eb0*/  STS [R44+0x500], R5 ;  /* 0x000500052c007388 */ /* 0x0005e20000000800 */
[----:B------:R-:W-:-:S03]  /*4ec0*/  IMAD R63, R8, 0x4, R63 ;  /* 0x00000004083f7824 */ /* 0x000fc600078e023f */
[----:B------:R-:W-:Y:S01]  /*4ed0*/  STS [R51+0x600], R6 ;  /* 0x0006000633007388 */ /* 0x000fe20000000800 */
[----:B------:R-:W-:-:S03]  /*4ee0*/  IMAD R52, R8, 0x4, R65 ;  /* 0x0000000408347824 */ /* 0x000fc600078e0241 */
[----:B------:R-:W-:Y:S01]  /*4ef0*/  STS [R46+0x700], R7 ;  /* 0x000700072e007388 */ /* 0x000fe20000000800 */
[----:B------:R-:W-:-:S03]  /*4f00*/  IMAD R67, R8, 0x4, R67 ;  /* 0x0000000408437824 */ /* 0x000fc600078e0243 */
[----:B------:R3:W-:Y:S01]  /*4f10*/  STS [R55+0x800], R12 ;  /* 0x0008000c37007388 */ /* 0x0007e20000000800 */
[----:B------:R-:W-:-:S03]  /*4f20*/  IMAD R54, R8, 0x4, R69 ;  /* 0x0000000408367824 */ /* 0x000fc600078e0245 */
[----:B------:R4:W-:Y:S04]  /*4f30*/  STS [R48+0x900], R13 ;  /* 0x0009000d30007388 */ /* 0x0009e80000000800 */
[----:B------:R-:W-:Y:S04]  /*4f40*/  STS [R59+0xa00], R14 ;  /* 0x000a000e3b007388 */ /* 0x000fe80000000800 */
[----:B------:R-:W-:Y:S04]  /*4f50*/  STS [R50+0xb00], R15 ;  /* 0x000b000f32007388 */ /* 0x000fe80000000800 */
[----:B------:R-:W-:Y:S04]  /*4f60*/  STS [R63+0xc00], R16 ;  /* 0x000c00103f007388 */ /* 0x000fe80000000800 */
[----:B------:R-:W-:Y:S04]  /*4f70*/  STS [R52+0xd00], R17 ;  /* 0x000d001134007388 */ /* 0x000fe80000000800 */
[----:B------:R-:W-:Y:S04]  /*4f80*/  STS [R67+0xe00], R18 ;  /* 0x000e001243007388 */ /* 0x000fe80000000800 */
[----:B------:R-:W-:Y:S01]  /*4f90*/  STS [R54+0xf00], R19 ;  /* 0x000f001336007388 */ /* 0x000fe20000000800 */
[----:B------:R-:W-:-:S02]  /*4fa0*/  LOP3.LUT R8, R9, 0x400, RZ, 0xfc, !PT ;  /* 0x0000040009087812 */ /* 0x000fc400078efcff */
[C---:B------:R-:W-:Y:S02]  /*4fb0*/  LOP3.LUT R45, R9.reuse, 0x800, RZ, 0xfc, !PT ;  /* 0x00000800092d7812 */ /* 0x040fe400078efcff */
[----:B------:R-:W-:Y:S02]  /*4fc0*/  LOP3.LUT R49, R9, 0xc00, RZ, 0xfc, !PT ;  /* 0x00000c0009317812 */ /* 0x000fe400078efcff */
[----:B------:R-:W-:Y:S02]  /*4fd0*/  SHF.R.U32.HI R41, RZ, 0x2, R8 ;  /* 0x00000002ff297819 */ /* 0x000fe40000011608 */
[----:B------:R-:W-:Y:S02]  /*4fe0*/  LOP3.LUT R8, R68, 0xf0, RZ, 0xc0, !PT ;  /* 0x000000f044087812 */ /* 0x000fe400078ec0ff */
[----:B------:R-:W-:Y:S02]  /*4ff0*/  SHF.R.U32.HI R45, RZ, 0x2, R45 ;  /* 0x00000002ff2d7819 */ /* 0x000fe4000001162d */
[----:B------:R-:W-:-:S02]  /*5000*/  SHF.R.U32.HI R49, RZ, 0x2, R49 ;  /* 0x00000002ff317819 */ /* 0x000fc40000011631 */
[----:B------:R-:W-:Y:S01]  /*5010*/  LOP3.LUT R41, R41, 0x1f0, RZ, 0xc0, !PT ;  /* 0x000001f029297812 */ /* 0x000fe200078ec0ff */
[----:B------:R-:W-:Y:S01]  /*5020*/  VIADD R8, R8, UR4 ;  /* 0x0000000408087c36 */ /* 0x000fe20008000000 */
[----:B------:R-:W-:Y:S02]  /*5030*/  LOP3.LUT R45, R45, 0x2f0, RZ, 0xc0, !PT ;  /* 0x000002f02d2d7812 */ /* 0x000fe400078ec0ff */
[----:B------:R-:W-:Y:S01]  /*5040*/  LOP3.LUT R49, R49, 0x3f0, RZ, 0xc0, !PT ;  /* 0x000003f031317812 */ /* 0x000fe200078ec0ff */
[----:B------:R-:W-:Y:S02]  /*5050*/  VIADD R56, R41, UR4 ;  /* 0x0000000429387c36 */ /* 0x000fe40008000000 */
[----:B-1----:R-:W-:Y:S01]  /*5060*/  IMAD R24, R9, 0x4, R8 ;  /* 0x0000000409187824 */ /* 0x002fe200078e0208 */
[----:B------:R-:W-:Y:S01]  /*5070*/  BAR.SYNC.DEFER_BLOCKING 0x0 ;  /* 0x0000000000007b1d */ /* 0x000fe20000010000 */
[----:B------:R-:W-:Y:S02]  /*5080*/  VIADD R58, R45, UR4 ;  /* 0x000000042d3a7c36 */ /* 0x000fe40008000000 */
[----:B------:R-:W-:-:S02]  /*5090*/  VIADD R60, R49, UR4 ;  /* 0x00000004313c7c36 */ /* 0x000fc40008000000 */
[C---:B------:R-:W-:Y:S01]  /*50a0*/  IMAD R56, R9.reuse, 0x4, R56 ;  /* 0x0000000409387824 */ /* 0x040fe200078e0238 */
[----:B------:R-:W-:Y:S01]  /*50b0*/  SEL R36, R36, 0x7, P1 ;  /* 0x0000000724247807 */ /* 0x000fe20000800000 */
[----:B------:R-:W-:Y:S01]  /*50c0*/  IMAD R39, R9, 0x4, R58 ;  /* 0x0000000409277824 */ /* 0x000fe200078e023a */
[----:B------:R-:W-:Y:S01]  /*50d0*/  SEL R37, R37, 0x7, P2 ;  /* 0x0000000725257807 */ /* 0x000fe20001000000 */
[----:B------:R-:W-:Y:S02]  /*50e0*/  IMAD R60, R9, 0x4, R60 ;  /* 0x00000004093c7824 */ /* 0x000fe400078e023c */
[----:B------:R-:W-:Y:S01]  /*50f0*/  IMAD.HI R8, R0, 0x5397829d, RZ ;  /* 0x5397829d00087827 */ /* 0x000fe200078e02ff */
[----:B------:R-:W-:Y:S01]  /*5100*/  ISETP.NE.AND P1, PT, R137, RZ, PT ;  /* 0x000000ff8900720c */ /* 0x000fe20003f25270 */
[----:B------:R-:W-:-:S03]  /*5110*/  ULDC.64 UR4, c[0x0][0x220] ;  /* 0x0000880000047ab9 */ /* 0x000fc60000000a00 */
[----:B--2---:R-:W-:Y:S01]  /*5120*/  SHF.R.U32.HI R5, RZ, 0x1f, R8 ;  /* 0x0000001fff057819 */ /* 0x004fe20000011608 */
[----:B------:R-:W1:Y:S04]  /*5130*/  LDS.128 R24, [R24] ;  /* 0x0000000018187984 */ /* 0x000e680000000c00 */
[----:B------:R-:W2:Y:S04]  /*5140*/  LDS.128 R56, [R56+0x1000] ;  /* 0x0010000038387984 */ /* 0x000ea80000000c00 */
[----:B------:R-:W5:Y:S04]  /*5150*/  LDS.128 R44, [R39+0x2000] ;  /* 0x00200000272c7984 */ /* 0x000f680000000c00 */
[----:B------:R-:W1:Y:S01]  /*5160*/  LDS.128 R48, [R60+0x3000] ;  /* 0x003000003c307984 */ /* 0x000e620000000c00 */
[----:B------:R-:W-:-:S02]  /*5170*/  ISETP.NE.AND P2, PT, R140, RZ, PT ;  /* 0x000000ff8c00720c */ /* 0x000fc40003f45270 */
[----:B------:R-:W-:Y:S02]  /*5180*/  SEL R33, R33, 0x8, P1 ;  /* 0x0000000821217807 */ /* 0x000fe40000800000 */
[----:B------:R-:W-:Y:S02]  /*5190*/  LEA.HI.SX32 R5, R8, R5, 0x1a ;  /* 0x0000000508057211 */ /* 0x000fe400078fd2ff */
[----:B------:R-:W-:Y:S01]  /*51a0*/  ISETP.NE.AND P1, PT, R130, RZ, PT ;  /* 0x000000ff8200720c */ /* 0x000fe20003f25270 */
[----:B------:R-:W1:Y:S01]  /*51b0*/  LDC.64 R8, c[0x0][0x218] ;  /* 0x00008600ff087b82 */ /* 0x000e620000000a00 */
[----:B------:R-:W-:Y:S02]  /*51c0*/  SEL R32, R32, 0x8, P2 ;  /* 0x0000000820207807 */ /* 0x000fe40001000000 */
[----:B------:R-:W-:Y:S02]  /*51d0*/  ISETP.NE.AND P2, PT, R131, RZ, PT ;  /* 0x000000ff8300720c */ /* 0x000fe40003f45270 */
[----:B------:R-:W-:-:S02]  /*51e0*/  SEL R35, R35, 0x8, P1 ;  /* 0x0000000823237807 */ /* 0x000fc40000800000 */
[----:B------:R-:W-:Y:S02]  /*51f0*/  ISETP.GE.AND P1, PT, R0, 0x310, PT ;  /* 0x000003100000780c */ /* 0x000fe40003f26270 */
[----:B------:R-:W-:Y:S02]  /*5200*/  LOP3.LUT R4, R11, 0x10, RZ, 0xfc, !PT ;  /* 0x000000100b047812 */ /* 0x000fe400078efcff */
[----:B------:R-:W-:Y:S01]  /*5210*/  SEL R34, R34, 0x8, P2 ;  /* 0x0000000822227807 */ /* 0x000fe20001000000 */
[----:B---3--:R-:W-:Y:S01]  /*5220*/  IMAD R12, R3, 0x40, R2 ;  /* 0x00000040030c7824 */ /* 0x008fe200078e0202 */
[----:B------:R-:W-:Y:S01]  /*5230*/  ISETP.LT.AND P2, PT, R4, 0x40, !P1 ;  /* 0x000000400400780c */ /* 0x000fe20004f41270 */
[----:B------:R-:W-:Y:S01]  /*5240*/  IMAD R4, R5, -0xc4, R0 ;  /* 0xffffff3c05047824 */ /* 0x000fe200078e0200 */
[C---:B------:R-:W-:Y:S02]  /*5250*/  LOP3.LUT R2, R11.reuse, 0x20, RZ, 0xfc, !PT ;  /* 0x000000200b027812 */ /* 0x040fe400078efcff */
[----:B------:R-:W-:Y:S01]  /*5260*/  LOP3.LUT R0, R11, 0x30, RZ, 0xfc, !PT ;  /* 0x000000300b007812 */ /* 0x000fe200078efcff */
[----:B------:R-:W-:Y:S01]  /*5270*/  IMAD R4, R5, 0x7a80, R4 ;  /* 0x00007a8005047824 */ /* 0x000fe200078e0204 */
[----:B------:R-:W-:-:S02]  /*5280*/  SEL R37, R37, 0x8, P3 ;  /* 0x0000000825257807 */ /* 0x000fc40001800000 */
[----:B------:R-:W-:Y:S02]  /*5290*/  SEL R36, R36, 0x8, P4 ;  /* 0x0000000824247807 */ /* 0x000fe40002000000 */
[----:B------:R-:W-:Y:S02]  /*52a0*/  ISETP.LT.AND P3, PT, R2, 0x40, !P1 ;  /* 0x000000400200780c */ /* 0x000fe40004f61270 */
[----:B------:R-:W-:Y:S02]  /*52b0*/  ISETP.LT.AND P4, PT, R0, 0x40, !P1 ;  /* 0x000000400000780c */ /* 0x000fe40004f81270 */
[C---:B------:R-:W-:Y:S01]  /*52c0*/  ISETP.LT.AND P1, PT, R11.reuse, 0x40, !P1 ;  /* 0x000000400b00780c */ /* 0x040fe20004f21270 */
[----:B------:R-:W-:Y:S01]  /*52d0*/  IMAD R11, R11, 0xc4, R4 ;  /* 0x000000c40b0b7824 */ /* 0x000fe200078e0204 */
[----:B------:R-:W-:Y:S02]  /*52e0*/  SEL R3, R38, 0x8, P5 ;  /* 0x0000000826037807 */ /* 0x000fe40002800000 */
[----:B------:R-:W-:Y:S01]  /*52f0*/  SEL R40, R40, 0x8, P6 ;  /* 0x0000000828287807 */ /* 0x000fe20003000000 */
[----:B------:R-:W-:-:S02]  /*5300*/  VIADD R5, R11, 0xc40 ;  /* 0x00000c400b057836 */ /* 0x000fc40000000000 */
[----:B------:R-:W-:Y:S01]  /*5310*/  VIADD R7, R11, 0x1880 ;  /* 0x000018800b077836 */ /* 0x000fe20000000000 */
[----:B------:R-:W-:Y:S01]  /*5320*/  PRMT R40, R3, 0x3340, R40 ;  /* 0x0000334003287816 */ /* 0x000fe20000000028 */
[----:B01----:R-:W-:-:S04]  /*5330*/  IMAD.WIDE R2, R11, 0x4, R8 ;  /* 0x000000040b027825 */ /* 0x003fc800078e0208 */
[----:B----4-:R-:W-:Y:S02]  /*5340*/  VIADD R13, R11, 0x24c0 ;  /* 0x000024c00b0d7836 */ /* 0x010fe40000000000 */
[--C-:B------:R-:W-:Y:S01]  /*5350*/  IMAD.WIDE R4, R5, 0x4, R8.reuse ;  /* 0x0000000405047825 */ /* 0x100fe200078e0208 */
[----:B------:R0:W-:Y:S01]  /*5360*/  @P1 STG.E.128 desc[UR6][R2.64], R24 ;  /* 0x0000001802001986 */ /* 0x0001e2000c101d06 */
[----:B------:R-:W-:Y:S02]  /*5370*/  IADD3 R10, P1, R12, UR4, RZ ;  /* 0x000000040c0a7c10 */ /* 0x000fe4000ff3e0ff */
[----:B------:R-:W-:Y:S01]  /*5380*/  IMAD.WIDE R6, R7, 0x4, R8 ;  /* 0x0000000407067825 */ /* 0x000fe200078e0208 */
[----:B------:R-:W-:-:S03]  /*5390*/  PRMT R23, R23, 0x3340, R22 ;  /* 0x0000334017177816 */ /* 0x000fc60000000016 */
[----:B------:R-:W-:Y:S01]  /*53a0*/  IMAD.WIDE R8, R13, 0x4, R8 ;  /* 0x000000040d087825 */ /* 0x000fe200078e0208 */
[----:B------:R-:W-:Y:S01]  /*53b0*/  PRMT R20, R21, 0x3340, R20 ;  /* 0x0000334015147816 */ /* 0x000fe20000000014 */
[----:B--2---:R0:W-:Y:S01]  /*53c0*/  @P2 STG.E.128 desc[UR6][R4.64], R56 ;  /* 0x0000003804002986 */ /* 0x0041e2000c101d06 */
[----:B------:R-:W-:Y:S02]  /*53d0*/  PRMT R29, R29, 0x3340, R28 ;  /* 0x000033401d1d7816 */ /* 0x000fe4000000001c */
[----:B------:R-:W-:Y:S01]  /*53e0*/  PRMT R30, R30, 0x3340, R31 ;  /* 0x000033401e1e7816 */ /* 0x000fe2000000001f */
[----:B-----5:R0:W-:Y:S01]  /*53f0*/  @P3 STG.E.128 desc[UR6][R6.64], R44 ;  /* 0x0000002c06003986 */ /* 0x0201e2000c101d06 */
[----:B------:R-:W-:Y:S02]  /*5400*/  PRMT R33, R33, 0x3340, R32 ;  /* 0x0000334021217816 */ /* 0x000fe40000000020 */
[----:B------:R-:W-:Y:S01]  /*5410*/  PRMT R34, R35, 0x3340, R34 ;  /* 0x0000334023227816 */ /* 0x000fe20000000022 */
[----:B------:R0:W-:Y:S01]  /*5420*/  @P4 STG.E.128 desc[UR6][R8.64], R48 ;  /* 0x0000003008004986 */ /* 0x0001e2000c101d06 */
[----:B------:R-:W-:-:S02]  /*5430*/  PRMT R37, R37, 0x3340, R36 ;  /* 0x0000334025257816 */ /* 0x000fc40000000024 */
[----:B------:R-:W-:Y:S02]  /*5440*/  LEA.HI.X.SX32 R11, R12, UR5, 0x1, P1 ;  /* 0x000000050c0b7c11 */ /* 0x000fe400088f0eff */
[----:B------:R-:W-:Y:S02]  /*5450*/  PRMT R20, R23, 0x5410, R20 ;  /* 0x0000541017147816 */ /* 0x000fe40000000014 */
[----:B------:R-:W-:Y:S02]  /*5460*/  PRMT R21, R29, 0x5410, R30 ;  /* 0x000054101d157816 */ /* 0x000fe4000000001e */
[----:B------:R-:W-:Y:S02]  /*5470*/  PRMT R22, R33, 0x5410, R34 ;  /* 0x0000541021167816 */ /* 0x000fe40000000022 */
[----:B------:R-:W-:Y:S01]  /*5480*/  PRMT R23, R37, 0x5410, R40 ;  /* 0x0000541025177816 */ /* 0x000fe20000000028 */
[----:B0-----:R-:W-:Y:S06]  /*5490*/  @!P0 EXIT ;  /* 0x000000000000894d */ /* 0x001fec0003800000 */
[----:B------:R-:W-:Y:S01]  /*54a0*/  STG.E.128 desc[UR6][R10.64], R20 ;  /* 0x000000140a007986 */ /* 0x000fe2000c101d06 */
[----:B------:R-:W-:Y:S05]  /*54b0*/  EXIT ;  /* 0x000000000000794d */ /* 0x000fea0003800000 */
.L_x_0:
[----:B------:R-:W-:-:S00]  /*54c0*/  BRA `(.L_x_0) ;  /* 0xfffffffc00fc7947 */ /* 0x000fc0000383ffff */
[----:B------:R-:W-:-:S00]  /*54d0*/  NOP ;  /* 0x0000000000007918 */ /* 0x000fc00000000000 */
        /* <DEDUP_REMOVED lines=10> */
.L_x_1:


//--------------------- .nv.shared.triton_poi_fused_max_pool2d_with_indices_10 --------------------------
	.section	.nv.shared.triton_poi_fused_max_pool2d_with_indices_10,"aw",@nobits
	.sectionflags	@""
	.align	16
	.zero		1024


//--------------------- .nv.constant0.triton_poi_fused_max_pool2d_with_indices_10 --------------------------
	.section	.nv.constant0.triton_poi_fused_max_pool2d_with_indices_10,"a",@progbits
	.sectionflags	@""
	.align	4
.nv.constant0.triton_poi_fused_max_pool2d_with_indices_10:
	.zero		560
